def attn_fwd(
    Q,
    K,
    V,
    Out,
    Lse,
    sm_scale,
    stride_qz,
    stride_qh,
    stride_qm,
    stride_qk,
    stride_kz,
    stride_kh,
    stride_kn,
    stride_kk,
    stride_vz,
    stride_vh,
    stride_vn,
    stride_vk,
    stride_oz,
    stride_oh,
    stride_om,
    stride_ok,
    seqlen_q,
    seqlen_k,
    BLOCK_M: tl.constexpr,
    BLOCK_N: tl.constexpr,
    HEAD_DIM: tl.constexpr,
    CAUSAL: tl.constexpr,
):
    start_m = tl.program_id(0)
    off_hz = tl.program_id(1)
    q_off = off_hz * stride_qh
    k_off = off_hz * stride_kh
    v_off = off_hz * stride_vh
    offs_m = start_m * BLOCK_M + tl.arange(0, BLOCK_M)
    offs_d = tl.arange(0, HEAD_DIM)
    offs_n = tl.arange(0, BLOCK_N)
    q_ptrs = Q + q_off + offs_m[:, None] * stride_qm + offs_d[None, :] * stride_qk
    k_ptrs = K + k_off + offs_d[:, None] * stride_kk + offs_n[None, :] * stride_kn
    v_ptrs = V + v_off + offs_n[:, None] * stride_vn + offs_d[None, :] * stride_vk
    m_i = tl.full([BLOCK_M], float("-inf"), dtype=tl.float32)
    l_i = tl.zeros([BLOCK_M], dtype=tl.float32) + 1.0
    acc = tl.zeros([BLOCK_M, HEAD_DIM], dtype=tl.float32)
    q = tl.load(q_ptrs)
    acc, l_i, m_i = _attn_fwd_inner(
        acc,
        l_i,
        m_i,
        q,
        k_ptrs,
        v_ptrs,
        sm_scale,
        stride_kn,
        stride_vn,
        start_m,
        seqlen_k,
        BLOCK_M,
        BLOCK_N,
        HEAD_DIM,
        CAUSAL,
    )
    acc = acc / l_i[:, None]
    lse = m_i + tl.math.log2(l_i) / 1.4426950408889634
    o_ptrs = (
        Out
        + off_hz * stride_oh
        + offs_m[:, None] * stride_om
        + offs_d[None, :] * stride_ok
    )
    tl.store(o_ptrs, acc.to(Out.dtype.element_ty))
    tl.store(Lse + off_hz * seqlen_q + offs_m, lse)

# config = {"BLOCK_M": 128, "BLOCK_N": 64, "HEAD_DIM": 32, "arch": "sm_90", "causal": false, "dtype": "bf16", "num_stages": 2, "num_warps": 4}
# arch = sm_90


// ===== COMPILED SASS (sm_90a) =====

	.target	sm_90a

	.elftype	@"ET_EXEC"


//--------------------- .note.nv.tkinfo           --------------------------
	.section	.note.nv.tkinfo,"",@"SHT_NOTE"
	.sectionflags	@"SHF_NOTE_NV_TKINFO"
	.tkinfo
        /*0018*/ 	.word	0x00000002
        /*0030*/ 	.string	""
        /*0030*/ 	.string	"ptxas"
        /*0030*/ 	.string	"Cuda compilation tools, release 13.0, V13.0.88"
        /*0030*/ 	.string	"Build cuda_13.0.r13.0/compiler.36424714_0"
        /*0030*/ 	.string	"-v  -suppress-debug-info  -lineinfo  -arch sm_90a "



//--------------------- .note.nv.cuinfo           --------------------------
	.section	.note.nv.cuinfo,"",@"SHT_NOTE"
	.sectionflags	@"SHF_NOTE_NV_CUINFO"
        /*0018*/ 	.short	0x0002
        /*001a*/ 	.short	0x005a
        /*001c*/ 	.short	0x0082
	.zero		2


//--------------------- .nv.info                  --------------------------
	.section	.nv.info,"",@"SHT_CUDA_INFO"
	.align	4


	//----- nvinfo : EIATTR_REGCOUNT
	.align		4
        /*0000*/ 	.byte	0x04, 0x2f
        /*0002*/ 	.short	(.L_2 - .L_1)
	.align		4
.L_1:
        /*0004*/ 	.word	index@(attn_fwd)
        /*0008*/ 	.word	0x000000f8


	//----- nvinfo : EIATTR_FRAME_SIZE
	.align		4
.L_2:
        /*000c*/ 	.byte	0x04, 0x11
        /*000e*/ 	.short	(.L_4 - .L_3)
	.align		4
.L_3:
        /*0010*/ 	.word	index@(attn_fwd)
        /*0014*/ 	.word	0x00000000


	//----- nvinfo : EIATTR_MIN_STACK_SIZE
	.align		4
.L_4:
        /*0018*/ 	.byte	0x04, 0x12
        /*001a*/ 	.short	(.L_6 - .L_5)
	.align		4
.L_5:
        /*001c*/ 	.word	index@(attn_fwd)
        /*0020*/ 	.word	0x00000000
.L_6:


//--------------------- .nv.compat                --------------------------
	.section	.nv.compat,"",@"SHT_CUDA_COMPAT_INFO"
	.align	4
        /*0000*/ 	.byte	0x02, 0x09, 0x01, 0x00, 0x02, 0x02, 0x04, 0x00, 0x02, 0x05, 0x05, 0x00, 0x03, 0x07, 0x01, 0x01
        /*0010*/ 	.byte	0x02, 0x03, 0x00, 0x00, 0x02, 0x06, 0x01, 0x00, 0x04, 0x0b, 0x08, 0x00, 0x00, 0x00, 0x00, 0x00
        /*0020*/ 	.byte	0x00, 0x00, 0x00, 0x00


//--------------------- .nv.info.attn_fwd         --------------------------
	.section	.nv.info.attn_fwd,"",@"SHT_CUDA_INFO"
	.sectionflags	@""
	.align	4


	//----- nvinfo : EIATTR_CUDA_API_VERSION
	.align		4
        /*0000*/ 	.byte	0x04, 0x37
        /*0002*/ 	.short	(.L_8 - .L_7)
.L_7:
        /*0004*/ 	.word	0x00000082


	//----- nvinfo : EIATTR_KPARAM_INFO
	.align		4
.L_8:
        /*0008*/ 	.byte	0x04, 0x17
        /*000a*/ 	.short	(.L_10 - .L_9)
.L_9:
        /*000c*/ 	.word	0x00000000
        /*0010*/ 	.short	0x0019
        /*0012*/ 	.short	0x0080
        /*0014*/ 	.byte	0x00, 0xf4, 0x21, 0x00


	//----- nvinfo : EIATTR_KPARAM_INFO
	.align		4
.L_10:
        /*0018*/ 	.byte	0x04, 0x17
        /*001a*/ 	.short	(.L_12 - .L_11)
.L_11:
        /*001c*/ 	.word	0x00000000
        /*0020*/ 	.short	0x0018
        /*0022*/ 	.short	0x0078
        /*0024*/ 	.byte	0x00, 0xf4, 0x21, 0x00


	//----- nvinfo : EIATTR_KPARAM_INFO
	.align		4
.L_12:
        /*0028*/ 	.byte	0x04, 0x17
        /*002a*/ 	.short	(.L_14 - .L_13)
.L_13:
        /*002c*/ 	.word	0x00000000
        /*0030*/ 	.short	0x0017
        /*0032*/ 	.short	0x0070
        /*0034*/ 	.byte	0x00, 0xf0, 0x11, 0x00


	//----- nvinfo : EIATTR_KPARAM_INFO
	.align		4
.L_14:
        /*0038*/ 	.byte	0x04, 0x17
        /*003a*/ 	.short	(.L_16 - .L_15)
.L_15:
        /*003c*/ 	.word	0x00000000
        /*0040*/ 	.short	0x0016
        /*0042*/ 	.short	0x006c
        /*0044*/ 	.byte	0x00, 0xf0, 0x11, 0x00


	//----- nvinfo : EIATTR_KPARAM_INFO
	.align		4
.L_16:
        /*0048*/ 	.byte	0x04, 0x17
        /*004a*/ 	.short	(.L_18 - .L_17)
.L_17:
        /*004c*/ 	.word	0x00000000
        /*0050*/ 	.short	0x0015
        /*0052*/ 	.short	0x0068
        /*0054*/ 	.byte	0x00, 0xf0, 0x11, 0x00


	//----- nvinfo : EIATTR_KPARAM_INFO
	.align		4
.L_18:
        /*0058*/ 	.byte	0x04, 0x17
        /*005a*/ 	.short	(.L_20 - .L_19)
.L_19:
        /*005c*/ 	.word	0x00000000
        /*0060*/ 	.short	0x0014
        /*0062*/ 	.short	0x0064
        /*0064*/ 	.byte	0x00, 0xf0, 0x11, 0x00


	//----- nvinfo : EIATTR_KPARAM_INFO
	.align		4
.L_20:
        /*0068*/ 	.byte	0x04, 0x17
        /*006a*/ 	.short	(.L_22 - .L_21)
.L_21:
        /*006c*/ 	.word	0x00000000
        /*0070*/ 	.short	0x0013
        /*0072*/ 	.short	0x0060
        /*0074*/ 	.byte	0x00, 0xf0, 0x11, 0x00


	//----- nvinfo : EIATTR_KPARAM_INFO
	.align		4
.L_22:
        /*0078*/ 	.byte	0x04, 0x17
        /*007a*/ 	.short	(.L_24 - .L_23)
.L_23:
        /*007c*/ 	.word	0x00000000
        /*0080*/ 	.short	0x0012
        /*0082*/ 	.short	0x005c
        /*0084*/ 	.byte	0x00, 0xf0, 0x11, 0x00


	//----- nvinfo : EIATTR_KPARAM_INFO
	.align		4
.L_24:
        /*0088*/ 	.byte	0x04, 0x17
        /*008a*/ 	.short	(.L_26 - .L_25)
.L_25:
        /*008c*/ 	.word	0x00000000
        /*0090*/ 	.short	0x0011
        /*0092*/ 	.short	0x0058
        /*0094*/ 	.byte	0x00, 0xf0, 0x11, 0x00


	//----- nvinfo : EIATTR_KPARAM_INFO
	.align		4
.L_26:
        /*0098*/ 	.byte	0x04, 0x17
        /*009a*/ 	.short	(.L_28 - .L_27)
.L_27:
        /*009c*/ 	.word	0x00000000
        /*00a0*/ 	.short	0x0010
        /*00a2*/ 	.short	0x0054
        /*00a4*/ 	.byte	0x00, 0xf0, 0x11, 0x00


	//----- nvinfo : EIATTR_KPARAM_INFO
	.align		4
.L_28:
        /*00a8*/ 	.byte	0x04, 0x17
        /*00aa*/ 	.short	(.L_30 - .L_29)
.L_29:
        /*00ac*/ 	.word	0x00000000
        /*00b0*/ 	.short	0x000f
        /*00b2*/ 	.short	0x0050
        /*00b4*/ 	.byte	0x00, 0xf0, 0x11, 0x00


	//----- nvinfo : EIATTR_KPARAM_INFO
	.align		4
.L_30:
        /*00b8*/ 	.byte	0x04, 0x17
        /*00ba*/ 	.short	(.L_32 - .L_31)
.L_31:
        /*00bc*/ 	.word	0x00000000
        /*00c0*/ 	.short	0x000e
        /*00c2*/ 	.short	0x004c
        /*00c4*/ 	.byte	0x00, 0xf0, 0x11, 0x00


	//----- nvinfo : EIATTR_KPARAM_INFO
	.align		4
.L_32:
        /*00c8*/ 	.byte	0x04, 0x17
        /*00ca*/ 	.short	(.L_34 - .L_33)
.L_33:
        /*00cc*/ 	.word	0x00000000
        /*00d0*/ 	.short	0x000d
        /*00d2*/ 	.short	0x0048
        /*00d4*/ 	.byte	0x00, 0xf0, 0x11, 0x00


	//----- nvinfo : EIATTR_KPARAM_INFO
	.align		4
.L_34:
        /*00d8*/ 	.byte	0x04, 0x17
        /*00da*/ 	.short	(.L_36 - .L_35)
.L_35:
        /*00dc*/ 	.word	0x00000000
        /*00e0*/ 	.short	0x000c
        /*00e2*/ 	.short	0x0044
        /*00e4*/ 	.byte	0x00, 0xf0, 0x11, 0x00


	//----- nvinfo : EIATTR_KPARAM_INFO
	.align		4
.L_36:
        /*00e8*/ 	.byte	0x04, 0x17
        /*00ea*/ 	.short	(.L_38 - .L_37)
.L_37:
        /*00ec*/ 	.word	0x00000000
        /*00f0*/ 	.short	0x000b
        /*00f2*/ 	.short	0x0040
        /*00f4*/ 	.byte	0x00, 0xf0, 0x11, 0x00


	//----- nvinfo : EIATTR_KPARAM_INFO
	.align		4
.L_38:
        /*00f8*/ 	.byte	0x04, 0x17
        /*00fa*/ 	.short	(.L_40 - .L_39)
.L_39:
        /*00fc*/ 	.word	0x00000000
        /*0100*/ 	.short	0x000a
        /*0102*/ 	.short	0x003c
        /*0104*/ 	.byte	0x00, 0xf0, 0x11, 0x00


	//----- nvinfo : EIATTR_KPARAM_INFO
	.align		4
.L_40:
        /*0108*/ 	.byte	0x04, 0x17
        /*010a*/ 	.short	(.L_42 - .L_41)
.L_41:
        /*010c*/ 	.word	0x00000000
        /*0110*/ 	.short	0x0009
        /*0112*/ 	.short	0x0038
        /*0114*/ 	.byte	0x00, 0xf0, 0x11, 0x00


	//----- nvinfo : EIATTR_KPARAM_INFO
	.align		4
.L_42:
        /*0118*/ 	.byte	0x04, 0x17
        /*011a*/ 	.short	(.L_44 - .L_43)
.L_43:
        /*011c*/ 	.word	0x00000000
        /*0120*/ 	.short	0x0008
        /*0122*/ 	.short	0x0034
        /*0124*/ 	.byte	0x00, 0xf0, 0x11, 0x00


	//----- nvinfo : EIATTR_KPARAM_INFO
	.align		4
.L_44:
        /*0128*/ 	.byte	0x04, 0x17
        /*012a*/ 	.short	(.L_46 - .L_45)
.L_45:
        /*012c*/ 	.word	0x00000000
        /*0130*/ 	.short	0x0007
        /*0132*/ 	.short	0x0030
        /*0134*/ 	.byte	0x00, 0xf0, 0x11, 0x00


	//----- nvinfo : EIATTR_KPARAM_INFO
	.align		4
.L_46:
        /*0138*/ 	.byte	0x04, 0x17
        /*013a*/ 	.short	(.L_48 - .L_47)
.L_47:
        /*013c*/ 	.word	0x00000000
        /*0140*/ 	.short	0x0006
        /*0142*/ 	.short	0x002c
        /*0144*/ 	.byte	0x00, 0xf0, 0x11, 0x00


	//----- nvinfo : EIATTR_KPARAM_INFO
	.align		4
.L_48:
        /*0148*/ 	.byte	0x04, 0x17
        /*014a*/ 	.short	(.L_50 - .L_49)
.L_49:
        /*014c*/ 	.word	0x00000000
        /*0150*/ 	.short	0x0005
        /*0152*/ 	.short	0x0028
        /*0154*/ 	.byte	0x00, 0xf0, 0x11, 0x00


	//----- nvinfo : EIATTR_KPARAM_INFO
	.align		4
.L_50:
        /*0158*/ 	.byte	0x04, 0x17
        /*015a*/ 	.short	(.L_52 - .L_51)
.L_51:
        /*015c*/ 	.word	0x00000000
        /*0160*/ 	.short	0x0004
        /*0162*/ 	.short	0x0020
        /*0164*/ 	.byte	0x00, 0xf4, 0x21, 0x00


	//----- nvinfo : EIATTR_KPARAM_INFO
	.align		4
.L_52:
        /*0168*/ 	.byte	0x04, 0x17
        /*016a*/ 	.short	(.L_54 - .L_53)
.L_53:
        /*016c*/ 	.word	0x00000000
        /*0170*/ 	.short	0x0003
        /*0172*/ 	.short	0x0018
        /*0174*/ 	.byte	0x00, 0xf4, 0x21, 0x00


	//----- nvinfo : EIATTR_KPARAM_INFO
	.align		4
.L_54:
        /*0178*/ 	.byte	0x04, 0x17
        /*017a*/ 	.short	(.L_56 - .L_55)
.L_55:
        /*017c*/ 	.word	0x00000000
        /*0180*/ 	.short	0x0002
        /*0182*/ 	.short	0x0010
        /*0184*/ 	.byte	0x00, 0xf4, 0x21, 0x00


	//----- nvinfo : EIATTR_KPARAM_INFO
	.align		4
.L_56:
        /*0188*/ 	.byte	0x04, 0x17
        /*018a*/ 	.short	(.L_58 - .L_57)
.L_57:
        /*018c*/ 	.word	0x00000000
        /*0190*/ 	.short	0x0001
        /*0192*/ 	.short	0x0008
        /*0194*/ 	.byte	0x00, 0xf4, 0x21, 0x00


	//----- nvinfo : EIATTR_KPARAM_INFO
	.align		4
.L_58:
        /*0198*/ 	.byte	0x04, 0x17
        /*019a*/ 	.short	(.L_60 - .L_59)
.L_59:
        /*019c*/ 	.word	0x00000000
        /*01a0*/ 	.short	0x0000
        /*01a2*/ 	.short	0x0000
        /*01a4*/ 	.byte	0x00, 0xf4, 0x21, 0x00


	//----- nvinfo : EIATTR_SPARSE_MMA_MASK
	.align		4
.L_60:
        /*01a8*/ 	.byte	0x03, 0x50
        /*01aa*/ 	.short	0x0000


	//----- nvinfo : EIATTR_MAXREG_COUNT
	.align		4
        /*01ac*/ 	.byte	0x03, 0x1b
        /*01ae*/ 	.short	0x00ff


	//----- nvinfo : EIATTR_NUM_BARRIERS
	.align		4
        /*01b0*/ 	.byte	0x02, 0x4c
        /*01b2*/ 	.byte	0x01
	.zero		1


	//----- nvinfo : EIATTR_MERCURY_ISA_VERSION
	.align		4
        /*01b4*/ 	.byte	0x03, 0x5f
        /*01b6*/ 	.short	0x0101


	//----- nvinfo : EIATTR_COOP_GROUP_MASK_REGIDS
	.align		4
        /*01b8*/ 	.byte	0x04, 0x29
        /*01ba*/ 	.short	(.L_62 - .L_61)


	//   ....[0]....
.L_61:
        /*01bc*/ 	.word	0xffffffff


	//   ....[1]....
        /*01c0*/ 	.word	0xffffffff


	//   ....[2]....
        /*01c4*/ 	.word	0xffffffff


	//   ....[3]....
        /*01c8*/ 	.word	0xffffffff


	//   ....[4]....
        /*01cc*/ 	.word	0xffffffff


	//   ....[5]....
        /*01d0*/ 	.word	0xffffffff


	//   ....[6]....
        /*01d4*/ 	.word	0xffffffff


	//   ....[7]....
        /*01d8*/ 	.word	0xffffffff


	//   ....[8]....
        /*01dc*/ 	.word	0xffffffff


	//   ....[9]....
        /*01e0*/ 	.word	0xffffffff


	//   ....[10]....
        /*01e4*/ 	.word	0xffffffff


	//   ....[11]....
        /*01e8*/ 	.word	0xffffffff


	//   ....[12]....
        /*01ec*/ 	.word	0xffffffff


	//   ....[13]....
        /*01f0*/ 	.word	0xffffffff


	//   ....[14]....
        /*01f4*/ 	.word	0xffffffff


	//   ....[15]....
        /*01f8*/ 	.word	0xffffffff


	//----- nvinfo : EIATTR_COOP_GROUP_INSTR_OFFSETS
	.align		4
.L_62:
        /*01fc*/ 	.byte	0x04, 0x28
        /*01fe*/ 	.short	(.L_64 - .L_63)


	//   ....[0]....
.L_63:
        /*0200*/ 	.word	0x00002000


	//   ....[1]....
        /*0204*/ 	.word	0x00002020


	//   ....[2]....
        /*0208*/ 	.word	0x00002290


	//   ....[3]....
        /*020c*/ 	.word	0x00002310


	//   ....[4]....
        /*0210*/ 	.word	0x00002880


	//   ....[5]....
        /*0214*/ 	.word	0x00002960


	//   ....[6]....
        /*0218*/ 	.word	0x00002c20


	//   ....[7]....
        /*021c*/ 	.word	0x00002c40


	//   ....[8]....
        /*0220*/ 	.word	0x00003f50


	//   ....[9]....
        /*0224*/ 	.word	0x00003f60


	//   ....[10]....
        /*0228*/ 	.word	0x00003f70


	//   ....[11]....
        /*022c*/ 	.word	0x00003f80


	//   ....[12]....
        /*0230*/ 	.word	0x00003fe0


	//   ....[13]....
        /*0234*/ 	.word	0x00003ff0


	//   ....[14]....
        /*0238*/ 	.word	0x00004000


	//   ....[15]....
        /*023c*/ 	.word	0x00004010


	//----- nvinfo : EIATTR_EXIT_INSTR_OFFSETS
	.align		4
.L_64:
        /*0240*/ 	.byte	0x04, 0x1c
        /*0242*/ 	.short	(.L_66 - .L_65)


	//   ....[0]....
.L_65:
        /*0244*/ 	.word	0x00005fc0


	//----- nvinfo : EIATTR_REQNTID
	.align		4
.L_66:
        /*0248*/ 	.byte	0x04, 0x10
        /*024a*/ 	.short	(.L_68 - .L_67)
.L_67:
        /*024c*/ 	.word	0x00000080
        /*0250*/ 	.word	0x00000001
        /*0254*/ 	.word	0x00000001


	//----- nvinfo : EIATTR_CBANK_PARAM_SIZE
	.align		4
.L_68:
        /*0258*/ 	.byte	0x03, 0x19
        /*025a*/ 	.short	0x0088


	//----- nvinfo : EIATTR_PARAM_CBANK
	.align		4
        /*025c*/ 	.byte	0x04, 0x0a
        /*025e*/ 	.short	(.L_70 - .L_69)
	.align		4
.L_69:
        /*0260*/ 	.word	index@(.nv.constant0.attn_fwd)
        /*0264*/ 	.short	0x0210
        /*0266*/ 	.short	0x0088


	//----- nvinfo : EIATTR_SW_WAR
	.align		4
.L_70:
        /*0268*/ 	.byte	0x04, 0x36
        /*026a*/ 	.short	(.L_72 - .L_71)
.L_71:
        /*026c*/ 	.word	0x00000008
.L_72:


//--------------------- .nv.callgraph             --------------------------
	.section	.nv.callgraph,"",@"SHT_CUDA_CALLGRAPH"
	.align	4
	.sectionentsize	8
	.align		4
        /*0000*/ 	.word	0x00000000
	.align		4
        /*0004*/ 	.word	0xffffffff
	.align		4
        /*0008*/ 	.word	0x00000000
	.align		4
        /*000c*/ 	.word	0xfffffffe
	.align		4
        /*0010*/ 	.word	0x00000000
	.align		4
        /*0014*/ 	.word	0xfffffffd
	.align		4
        /*0018*/ 	.word	0x00000000
	.align		4
        /*001c*/ 	.word	0xfffffffc


//--------------------- .nv.constant4             --------------------------
	.section	.nv.constant4,"a",@progbits
	.align	8
	.align		8
.nv.constant4:
        /*0000*/ 	.dword	_$_str


//--------------------- .text.attn_fwd            --------------------------
	.section	.text.attn_fwd,"ax",@progbits
	.align	128
        .global         attn_fwd
        .type           attn_fwd,@function
        .size           attn_fwd,(.L_x_3 - attn_fwd)
        .other          attn_fwd,@"STO_CUDA_ENTRY STV_DEFAULT"
attn_fwd:
.text.attn_fwd:
[----:B------:R-:W-:Y:S01]  /*0000*/  LDC R1, c[0x0][0x28] ;  /* 0x00000a00ff017b82 */ /* 0x000fe20000000800 */
[----:B------:R-:W0:Y:S07]  /*0010*/  S2R R0, SR_TID.X ;  /* 0x0000000000007919 */ /* 0x000e2e0000002100 */
[----:B------:R-:W1:Y:S01]  /*0020*/  S2UR UR12, SR_CTAID.Y ;  /* 0x00000000000c79c3 */ /* 0x000e620000002600 */
[----:B------:R-:W-:Y:S01]  /*0030*/  ULDC.64 UR4, c[0x0][0x240] ;  /* 0x0000900000047ab9 */ /* 0x000fe20000000a00 */
[----:B------:R-:W-:Y:S01]  /*0040*/  ULDC.64 UR20, c[0x0][0x208] ;  /* 0x0000820000147ab9 */ /* 0x000fe20000000a00 */
[----:B------:R-:W2:Y:S05]  /*0050*/  S2R R167, SR_CTAID.X ;  /* 0x0000000000a77919 */ /* 0x000eaa0000002500 */
[----:B------:R-:W3:Y:S08]  /*0060*/  LDC.64 R6, c[0x0][0x210] ;  /* 0x00008400ff067b82 */ /* 0x000ef00000000a00 */
[----:B------:R-:W4:Y:S01]  /*0070*/  LDC R65, c[0x0][0x248] ;  /* 0x00009200ff417b82 */ /* 0x000f220000000800 */
[----:B-1----:R-:W-:-:S07]  /*0080*/  UIMAD UR4, UR12, UR4, URZ ;  /* 0x000000040c0472a4 */ /* 0x002fce000f8e023f */
[----:B------:R-:W1:Y:S01]  /*0090*/  LDC R168, c[0x0][0x280] ;  /* 0x0000a000ffa87b82 */ /* 0x000e620000000800 */
[----:B------:R-:W-:Y:S01]  /*00a0*/  USHF.L.U32 UR6, UR4, 0x1, URZ ;  /* 0x0000000104067899 */ /* 0x000fe2000800063f */
[----:B0-----:R-:W-:-:S04]  /*00b0*/  LOP3.LUT R166, R0, 0x7f, RZ, 0xc0, !PT ;  /* 0x0000007f00a67812 */ /* 0x001fc800078ec0ff */
[----:B--2---:R-:W-:-:S05]  /*00c0*/  LEA R167, R167, R166, 0x7 ;  /* 0x000000a6a7a77211 */ /* 0x004fca00078e38ff */
[----:B------:R-:W-:Y:S01]  /*00d0*/  IMAD R2, R167, UR5, RZ ;  /* 0x00000005a7027c24 */ /* 0x000fe2000f8e02ff */
[----:B------:R-:W-:Y:S01]  /*00e0*/  UIMAD.WIDE UR4, UR4, 0x2, URZ ;  /* 0x00000002040478a5 */ /* 0x000fe2000f8e023f */
[C---:B----4-:R-:W-:Y:S01]  /*00f0*/  IMAD R5, R65.reuse, 0x22, RZ ;  /* 0x0000002241057824 */ /* 0x050fe200078e02ff */
[----:B------:R-:W-:Y:S01]  /*0100*/  LEA R9, R65, R65, 0x1 ;  /* 0x0000004141097211 */ /* 0x000fe200078e08ff */
[C---:B------:R-:W-:Y:S01]  /*0110*/  IMAD.HI R4, R2.reuse, 0x2, RZ ;  /* 0x0000000202047827 */ /* 0x040fe200078e02ff */
[----:B------:R-:W-:-:S04]  /*0120*/  SHF.L.U32 R3, R2, 0x1, RZ ;  /* 0x0000000102037819 */ /* 0x000fc800000006ff */
[----:B---3--:R-:W-:-:S04]  /*0130*/  IADD3 R2, P0, P1, R3, UR6, R6 ;  /* 0x0000000603027c10 */ /* 0x008fc8000f91e006 */
[----:B------:R-:W-:Y:S02]  /*0140*/  IADD3.X R3, R4, UR5, R7, P0, P1 ;  /* 0x0000000504037c10 */ /* 0x000fe400087e2407 */
[C---:B------:R-:W-:Y:S01]  /*0150*/  SHF.L.U32 R7, R65.reuse, 0x1, RZ ;  /* 0x0000000141077819 */ /* 0x040fe200000006ff */
[----:B------:R-:W-:Y:S01]  /*0160*/  IMAD R15, R65, 0x6, RZ ;  /* 0x00000006410f7824 */ /* 0x000fe200078e02ff */
[-C--:B------:R-:W-:Y:S01]  /*0170*/  IADD3 R36, P2, R5, R2.reuse, RZ ;  /* 0x0000000205247210 */ /* 0x080fe20007f5e0ff */
[----:B------:R-:W-:Y:S01]  /*0180*/  IMAD R23, R65, 0xa, RZ ;  /* 0x0000000a41177824 */ /* 0x000fe200078e02ff */
[-C--:B------:R-:W-:Y:S01]  /*0190*/  IADD3 R4, P4, R7, R2.reuse, RZ ;  /* 0x0000000207047210 */ /* 0x080fe20007f9e0ff */
[C---:B------:R-:W-:Y:S01]  /*01a0*/  IMAD R27, R65.reuse, 0xc, RZ ;  /* 0x0000000c411b7824 */ /* 0x040fe200078e02ff */
[CC--:B------:R-:W-:Y:S01]  /*01b0*/  LEA R6, P5, R65.reuse, R2.reuse, 0x2 ;  /* 0x0000000241067211 */ /* 0x0c0fe200078a10ff */
[----:B------:R-:W-:Y:S01]  /*01c0*/  IMAD R31, R65, 0xe, RZ ;  /* 0x0000000e411f7824 */ /* 0x000fe200078e02ff */
[-C--:B------:R-:W-:Y:S01]  /*01d0*/  IADD3 R8, P6, R15, R2.reuse, RZ ;  /* 0x000000020f087210 */ /* 0x080fe20007fde0ff */
[C---:B------:R-:W-:Y:S01]  /*01e0*/  IMAD R39, R65.reuse, 0x12, RZ ;  /* 0x0000001241277824 */ /* 0x040fe200078e02ff */
[CC--:B------:R-:W-:Y:S01]  /*01f0*/  LEA.HI.X.SX32 R5, R65.reuse, R3.reuse, 0x1, P4 ;  /* 0x0000000341057211 */ /* 0x0c0fe200020f0eff */
[C---:B------:R-:W-:Y:S01]  /*0200*/  IMAD R43, R65.reuse, 0x14, RZ ;  /* 0x00000014412b7824 */ /* 0x040fe200078e02ff */
[C---:B------:R-:W-:Y:S01]  /*0210*/  SHF.L.U32 R11, R65.reuse, 0x2, RZ ;  /* 0x00000002410b7819 */ /* 0x040fe200000006ff */
[C---:B------:R-:W-:Y:S01]  /*0220*/  IMAD R47, R65.reuse, 0x16, RZ ;  /* 0x00000016412f7824 */ /* 0x040fe200078e02ff */
[CC--:B------:R-:W-:Y:S01]  /*0230*/  LEA R10, P4, R65.reuse, R2.reuse, 0x3 ;  /* 0x00000002410a7211 */ /* 0x0c0fe200078818ff */
[----:B------:R-:W-:Y:S01]  /*0240*/  IMAD R51, R65, 0x18, RZ ;  /* 0x0000001841337824 */ /* 0x000fe200078e02ff */
[----:B------:R-:W-:Y:S01]  /*0250*/  LEA.HI.X.SX32 R7, R7, R3, 0x1, P5 ;  /* 0x0000000307077211 */ /* 0x000fe200028f0eff */
[C---:B------:R-:W-:Y:S01]  /*0260*/  IMAD R55, R65.reuse, 0x1a, RZ ;  /* 0x0000001a41377824 */ /* 0x040fe200078e02ff */
[C---:B------:R-:W-:Y:S01]  /*0270*/  LEA R13, R65.reuse, R65, 0x2 ;  /* 0x00000041410d7211 */ /* 0x040fe200078e10ff */
[----:B------:R-:W-:Y:S01]  /*0280*/  IMAD R25, R65, 0xb, RZ ;  /* 0x0000000b41197824 */ /* 0x000fe200078e02ff */
[-C--:B------:R-:W-:Y:S01]  /*0290*/  IADD3 R12, P5, R23, R2.reuse, RZ ;  /* 0x00000002170c7210 */ /* 0x080fe20007fbe0ff */
[----:B------:R-:W-:Y:S01]  /*02a0*/  IMAD R59, R65, 0x1c, RZ ;  /* 0x0000001c413b7824 */ /* 0x000fe200078e02ff */
[-C--:B------:R-:W-:Y:S01]  /*02b0*/  LEA.HI.X.SX32 R9, R9, R3.reuse, 0x1, P6 ;  /* 0x0000000309097211 */ /* 0x080fe200030f0eff */
[----:B------:R-:W-:Y:S01]  /*02c0*/  IMAD R57, R65, 0x24, RZ ;  /* 0x0000002441397824 */ /* 0x000fe200078e02ff */
[-C--:B------:R-:W-:Y:S01]  /*02d0*/  IADD3 R14, P6, R27, R2.reuse, RZ ;  /* 0x000000021b0e7210 */ /* 0x080fe20007fde0ff */
[----:B------:R-:W-:Y:S01]  /*02e0*/  IMAD R29, R65, 0xd, RZ ;  /* 0x0000000d411d7824 */ /* 0x000fe200078e02ff */
[----:B------:R-:W-:Y:S01]  /*02f0*/  LEA.HI.X.SX32 R11, R11, R3, 0x1, P4 ;  /* 0x000000030b0b7211 */ /* 0x000fe200020f0eff */
[C---:B------:R-:W-:Y:S01]  /*0300*/  IMAD R63, R65.reuse, 0x1e, RZ ;  /* 0x0000001e413f7824 */ /* 0x040fe200078e02ff */
[C---:B------:R-:W-:Y:S01]  /*0310*/  LEA R17, R65.reuse, -R65, 0x3 ;  /* 0x8000004141117211 */ /* 0x040fe200078e18ff */
[----:B------:R-:W-:Y:S01]  /*0320*/  IMAD R61, R65, 0x26, RZ ;  /* 0x00000026413d7824 */ /* 0x000fe200078e02ff */
[-C--:B------:R-:W-:Y:S01]  /*0330*/  IADD3 R16, P4, R31, R2.reuse, RZ ;  /* 0x000000021f107210 */ /* 0x080fe20007f9e0ff */
[----:B------:R-:W-:Y:S01]  /*0340*/  IMAD R75, R65, 0x30, RZ ;  /* 0x00000030414b7824 */ /* 0x000fe200078e02ff */
[-C--:B------:R-:W-:Y:S01]  /*0350*/  LEA.HI.X.SX32 R13, R13, R3.reuse, 0x1, P5 ;  /* 0x000000030d0d7211 */ /* 0x080fe200028f0eff */
        /* <DEDUP_REMOVED lines=24> */
[----:B------:R-:W-:Y:S01]  /*04e0*/  IMAD R85, R65, 0x3a, RZ ;  /* 0x0000003a41557824 */ /* 0x000fe200078e02ff */
[-C--:B------:R-:W-:Y:S01]  /*04f0*/  IADD3 R28, P4, R55, R2.reuse, RZ ;  /* 0x00000002371c7210 */ /* 0x080fe20007f9e0ff */
[C---:B------:R-:W-:Y:S01]  /*0500*/  IMAD R87, R65.reuse, 0x3c, RZ ;  /* 0x0000003c41577824 */ /* 0x040fe200078e02ff */
[C---:B------:R-:W-:Y:S01]  /*0510*/  LEA R37, R65.reuse, R65, 0x4 ;  /* 0x0000004141257211 */ /* 0x040fe200078e20ff */
[----:B------:R-:W-:Y:S01]  /*0520*/  IMAD R89, R65, 0x3e, RZ ;  /* 0x0000003e41597824 */ /* 0x000fe200078e02ff */
[-C--:B------:R-:W-:Y:S01]  /*0530*/  LEA.HI.X.SX32 R25, R25, R3.reuse, 0x1, P5 ;  /* 0x0000000319197211 */ /* 0x080fe200028f0eff */
[----:B------:R0:W2:Y:S01]  /*0540*/  LDG.E.U16 R64, desc[UR20][R2.64] ;  /* 0x0000001402407981 */ /* 0x0000a2000c1e1500 */
[-C--:B------:R-:W-:Y:S01]  /*0550*/  IADD3 R38, P1, R57, R2.reuse, RZ ;  /* 0x0000000239267210 */ /* 0x080fe20007f3e0ff */
[----:B------:R-:W-:Y:S01]  /*0560*/  IMAD R57, R65, 0x1b, RZ ;  /* 0x0000001b41397824 */ /* 0x000fe200078e02ff */
[----:B------:R-:W-:Y:S01]  /*0570*/  IADD3 R30, P5, R59, R2, RZ ;  /* 0x000000023b1e7210 */ /* 0x000fe20007fbe0ff */
[----:B------:R-:W3:Y:S01]  /*0580*/  LDG.E.U16 R18, desc[UR20][R18.64] ;  /* 0x0000001412127981 */ /* 0x000ee2000c1e1500 */
[----:B------:R-:W-:-:S02]  /*0590*/  LEA.HI.X.SX32 R27, R27, R3, 0x1, P6 ;  /* 0x000000031b1b7211 */ /* 0x000fc400030f0eff */
[----:B------:R-:W-:Y:S01]  /*05a0*/  LEA R33, R65, -R65, 0x4 ;  /* 0x8000004141217211 */ /* 0x000fe200078e20ff */
[----:B------:R-:W4:Y:S01]  /*05b0*/  LDG.E.U16 R5, desc[UR20][R4.64] ;  /* 0x0000001404057981 */ /* 0x000f22000c1e1500 */
[-C--:B------:R-:W-:Y:S01]  /*05c0*/  IADD3 R40, P0, R61, R2.reuse, RZ ;  /* 0x000000023d287210 */ /* 0x080fe20007f1e0ff */
[----:B------:R-:W-:Y:S01]  /*05d0*/  IMAD R61, R65, 0x1d, RZ ;  /* 0x0000001d413d7824 */ /* 0x000fe200078e02ff */
[-C--:B------:R-:W-:Y:S01]  /*05e0*/  IADD3 R32, P6, R63, R2.reuse, RZ ;  /* 0x000000023f207210 */ /* 0x080fe20007fde0ff */
[----:B------:R-:W5:Y:S01]  /*05f0*/  LDG.E.U16 R20, desc[UR20][R20.64] ;  /* 0x0000001414147981 */ /* 0x000f62000c1e1500 */
[----:B------:R-:W-:Y:S02]  /*0600*/  LEA.HI.X.SX32 R29, R29, R3, 0x1, P4 ;  /* 0x000000031d1d7211 */ /* 0x000fe400020f0eff */
[C---:B------:R-:W-:Y:S01]  /*0610*/  SHF.L.U32 R35, R65.reuse, 0x4, RZ ;  /* 0x0000000441237819 */ /* 0x040fe200000006ff */
[----:B------:R1:W5:Y:S01]  /*0620*/  LDG.E.U16 R7, desc[UR20][R6.64] ;  /* 0x0000001406077981 */ /* 0x000362000c1e1500 */
[----:B------:R-:W-:-:S02]  /*0630*/  LEA R34, P4, R65, R2, 0x5 ;  /* 0x0000000241227211 */ /* 0x000fc400078828ff */
[-C--:B------:R-:W-:Y:S01]  /*0640*/  LEA.HI.X.SX32 R37, R37, R3.reuse, 0x1, P2 ;  /* 0x0000000325257211 */ /* 0x080fe200010f0eff */
[----:B------:R-:W5:Y:S01]  /*0650*/  LDG.E.U16 R22, desc[UR20][R22.64] ;  /* 0x0000001416167981 */ /* 0x000f62000c1e1500 */
[-C--:B------:R-:W-:Y:S02]  /*0660*/  IADD3 R50, P2, R75, R2.reuse, RZ ;  /* 0x000000024b327210 */ /* 0x080fe40007f5e0ff */
[-C--:B------:R-:W-:Y:S01]  /*0670*/  IADD3 R42, P3, R67, R2.reuse, RZ ;  /* 0x00000002432a7210 */ /* 0x080fe20007f7e0ff */
[----:B------:R-:W5:Y:S01]  /*0680*/  LDG.E.U16 R36, desc[UR20][R36.64] ;  /* 0x0000001424247981 */ /* 0x000f62000c1e1500 */
[-C--:B------:R-:W-:Y:S02]  /*0690*/  LEA.HI.X.SX32 R31, R31, R3.reuse, 0x1, P5 ;  /* 0x000000031f1f7211 */ /* 0x080fe400028f0eff */
[----:B------:R-:W-:Y:S01]  /*06a0*/  LEA.HI.X.SX32 R39, R39, R3, 0x1, P1 ;  /* 0x0000000327277211 */ /* 0x000fe200008f0eff */
[----:B------:R1:W5:Y:S01]  /*06b0*/  LDG.E.U16 R8, desc[UR20][R8.64] ;  /* 0x0000001408087981 */ /* 0x000362000c1e1500 */
[----:B------:R-:W-:-:S02]  /*06c0*/  IADD3 R44, P5, R69, R2, RZ ;  /* 0x00000002452c7210 */ /* 0x000fc40007fbe0ff */
[-C--:B------:R-:W-:Y:S01]  /*06d0*/  LEA.HI.X.SX32 R33, R33, R3.reuse, 0x1, P6 ;  /* 0x0000000321217211 */ /* 0x080fe200030f0eff */
[----:B------:R-:W5:Y:S01]  /*06e0*/  LDG.E.U16 R38, desc[UR20][R38.64] ;  /* 0x0000001426267981 */ /* 0x000f62000c1e1500 */
[-C--:B------:R-:W-:Y:S02]  /*06f0*/  IADD3 R52, P1, R77, R2.reuse, RZ ;  /* 0x000000024d347210 */ /* 0x080fe40007f3e0ff */
[-C--:B------:R-:W-:Y:S01]  /*0700*/  LEA.HI.X.SX32 R41, R41, R3.reuse, 0x1, P0 ;  /* 0x0000000329297211 */ /* 0x080fe200000f0eff */
[----:B------:R-:W5:Y:S01]  /*0710*/  LDG.E.U16 R24, desc[UR20][R24.64] ;  /* 0x0000001418187981 */ /* 0x000f62000c1e1500 */
[-C--:B------:R-:W-:Y:S02]  /*0720*/  IADD3 R46, P6, R71, R2.reuse, RZ ;  /* 0x00000002472e7210 */ /* 0x080fe40007fde0ff */
[----:B------:R-:W-:Y:S01]  /*0730*/  LEA.HI.X.SX32 R35, R35, R3, 0x1, P4 ;  /* 0x0000000323237211 */ /* 0x000fe200020f0eff */
[----:B------:R-:W5:Y:S01]  /*0740*/  LDG.E.U16 R40, desc[UR20][R40.64] ;  /* 0x0000001428287981 */ /* 0x000f62000c1e1500 */
[----:B------:R-:W-:-:S02]  /*0750*/  IADD3 R54, P0, R79, R2, RZ ;  /* 0x000000024f367210 */ /* 0x000fc40007f1e0ff */
[-C--:B------:R-:W-:Y:S01]  /*0760*/  IADD3 R48, P4, R73, R2.reuse, RZ ;  /* 0x0000000249307210 */ /* 0x080fe20007f9e0ff */
[----:B------:R-:W4:Y:S01]  /*0770*/  LDG.E.U16 R34, desc[UR20][R34.64] ;  /* 0x0000001422227981 */ /* 0x000f22000c1e1500 */
[-C--:B------:R-:W-:Y:S02]  /*0780*/  LEA.HI.X.SX32 R51, R51, R3.reuse, 0x1, P2 ;  /* 0x0000000333337211 */ /* 0x080fe400010f0eff */
[-C--:B------:R-:W-:Y:S01]  /*0790*/  LEA.HI.X.SX32 R43, R43, R3.reuse, 0x1, P3 ;  /* 0x000000032b2b7211 */ /* 0x080fe200018f0eff */
[----:B------:R1:W5:Y:S01]  /*07a0*/  LDG.E.U16 R10, desc[UR20][R10.64] ;  /* 0x000000140a0a7981 */ /* 0x000362000c1e1500 */
[----:B------:R-:W-:Y:S02]  /*07b0*/  IADD3 R56, P3, R81, R2, RZ ;  /* 0x0000000251387210 */ /* 0x000fe40007f7e0ff */
[-C--:B------:R-:W-:Y:S01]  /*07c0*/  LEA.HI.X.SX32 R45, R45, R3.reuse, 0x1, P5 ;  /* 0x000000032d2d7211 */ /* 0x080fe200028f0eff */
[----:B------:R-:W5:Y:S01]  /*07d0*/  LDG.E.U16 R50, desc[UR20][R50.64] ;  /* 0x0000001432327981 */ /* 0x000f62000c1e1500 */
[----:B------:R-:W-:-:S02]  /*07e0*/  LEA.HI.X.SX32 R53, R53, R3, 0x1, P1 ;  /* 0x0000000335357211 */ /* 0x000fc400008f0eff */
[-C--:B------:R-:W-:Y:S01]  /*07f0*/  IADD3 R58, P5, R83, R2.reuse, RZ ;  /* 0x00000002533a7210 */ /* 0x080fe20007fbe0ff */
[----:B------:R-:W5:Y:S01]  /*0800*/  LDG.E.U16 R26, desc[UR20][R26.64] ;  /* 0x000000141a1a7981 */ /* 0x000f62000c1e1500 */
[-C--:B------:R-:W-:Y:S02]  /*0810*/  LEA.HI.X.SX32 R47, R47, R3.reuse, 0x1, P6 ;  /* 0x000000032f2f7211 */ /* 0x080fe400030f0eff */
[-C--:B------:R-:W-:Y:S01]  /*0820*/  LEA.HI.X.SX32 R55, R55, R3.reuse, 0x1, P0 ;  /* 0x0000000337377211 */ /* 0x080fe200000f0eff */
[----:B------:R-:W5:Y:S01]  /*0830*/  LDG.E.U16 R52, desc[UR20][R52.64] ;  /* 0x0000001434347981 */ /* 0x000f62000c1e1500 */
[-C--:B------:R-:W-:Y:S02]  /*0840*/  IADD3 R60, P6, R85, R2.reuse, RZ ;  /* 0x00000002553c7210 */ /* 0x080fe40007fde0ff */
[----:B------:R-:W-:Y:S01]  /*0850*/  LEA.HI.X.SX32 R49, R49, R3, 0x1, P4 ;  /* 0x0000000331317211 */ /* 0x000fe200020f0eff */
[----:B------:R-:W5:Y:S01]  /*0860*/  LDG.E.U16 R54, desc[UR20][R54.64] ;  /* 0x0000001436367981 */ /* 0x000f62000c1e1500 */
[----:B------:R-:W-:-:S02]  /*0870*/  IADD3 R62, P4, R87, R2, RZ ;  /* 0x00000002573e7210 */ /* 0x000fc40007f9e0ff */
[----:B0-----:R-:W-:Y:S01]  /*0880*/  IADD3 R2, P2, R89, R2, RZ ;  /* 0x0000000259027210 */ /* 0x001fe20007f5e0ff */
[----:B------:R-:W5:Y:S01]  /*0890*/  LDG.E.U16 R42, desc[UR20][R42.64] ;  /* 0x000000142a2a7981 */ /* 0x000f62000c1e1500 */
[----:B------:R-:W-:Y:S02]  /*08a0*/  LEA R65, R65, -R65, 0x5 ;  /* 0x8000004141417211 */ /* 0x000fe400078e28ff */
[-C--:B------:R-:W-:Y:S01]  /*08b0*/  LEA.HI.X.SX32 R57, R57, R3.reuse, 0x1, P3 ;  /* 0x0000000339397211 */ /* 0x080fe200018f0eff */
[----:B------:R0:W5:Y:S01]  /*08c0*/  LDG.E.U16 R12, desc[UR20][R12.64] ;  /* 0x000000140c0c7981 */ /* 0x000162000c1e1500 */
[-C--:B------:R-:W-:Y:S02]  /*08d0*/  LEA.HI.X.SX32 R59, R59, R3.reuse, 0x1, P5 ;  /* 0x000000033b3b7211 */ /* 0x080fe400028f0eff */
[-C--:B------:R-:W-:Y:S01]  /*08e0*/  LEA.HI.X.SX32 R61, R61, R3.reuse, 0x1, P6 ;  /* 0x000000033d3d7211 */ /* 0x080fe200030f0eff */
[----:B------:R-:W5:Y:S01]  /*08f0*/  LDG.E.U16 R56, desc[UR20][R56.64] ;  /* 0x0000001438387981 */ /* 0x000f62000c1e1500 */
[----:B------:R-:W-:-:S02]  /*0900*/  LEA.HI.X.SX32 R63, R63, R3, 0x1, P4 ;  /* 0x000000033f3f7211 */ /* 0x000fc400020f0eff */
[----:B------:R-:W-:Y:S01]  /*0910*/  LEA.HI.X.SX32 R3, R65, R3, 0x1, P2 ;  /* 0x0000000341037211 */ /* 0x000fe200010f0eff */
[----:B------:R-:W5:Y:S04]  /*0920*/  LDG.E.U16 R58, desc[UR20][R58.64] ;  /* 0x000000143a3a7981 */ /* 0x000f68000c1e1500 */
        /* <DEDUP_REMOVED lines=10> */
[----:B------:R0:W5:Y:S01]  /*09d0*/  LDG.E.U16 R2, desc[UR20][R2.64] ;  /* 0x0000001402027981 */ /* 0x000162000c1e1500 */
[----:B------:R-:W0:Y:S01]  /*09e0*/  S2UR UR4, SR_CgaCtaId ;  /* 0x00000000000479c3 */ /* 0x000e220000008800 */
[C---:B-1----:R-:W-:Y:S01]  /*09f0*/  LOP3.LUT R6, R0.reuse, 0x3f, RZ, 0xc0, !PT ;  /* 0x0000003f00067812 */ /* 0x042fe200078ec0ff */
[----:B------:R-:W-:Y:S01]  /*0a00*/  UMOV UR13, 0x400 ;  /* 0x00000400000d7882 */ /* 0x000fe20000000000 */
[----:B------:R-:W-:-:S02]  /*0a10*/  LOP3.LUT R4, R0, 0x40, RZ, 0xc0, !PT ;  /* 0x0000004000047812 */ /* 0x000fc400078ec0ff */
[----:B------:R-:W-:-:S04]  /*0a20*/  SHF.L.U32 R9, R6, 0x1, RZ ;  /* 0x0000000106097819 */ /* 0x000fc800000006ff */
[----:B------:R-:W-:Y:S02]  /*0a30*/  LEA R11, R4, R9, 0x6 ;  /* 0x00000009040b7211 */ /* 0x000fe400078e30ff */
[----:B------:R-:W-:Y:S02]  /*0a40*/  ISETP.GE.AND P0, PT, R168, 0x1, PT ;  /* 0x00000001a800780c */ /* 0x000fe40003f06270 */
[C---:B0-----:R-:W-:Y:S02]  /*0a50*/  LOP3.LUT R13, R11.reuse, 0x10, RZ, 0x3c, !PT ;  /* 0x000000100b0d7812 */ /* 0x041fe400078e3cff */
[C---:B------:R-:W-:Y:S01]  /*0a60*/  LOP3.LUT R3, R11.reuse, 0x20, RZ, 0x3c, !PT ;  /* 0x000000200b037812 */ /* 0x040fe200078e3cff */
[----:B------:R-:W-:Y:S01]  /*0a70*/  ULEA UR13, UR4, UR13, 0x18 ;  /* 0x0000000d040d7291 */ /* 0x000fe2000f8ec03f */
[----:B------:R-:W-:Y:S02]  /*0a80*/  LOP3.LUT R15, R11, 0x30, RZ, 0x3c, !PT ;  /* 0x000000300b0f7812 */ /* 0x000fe400078e3cff */
[----:B------:R-:W-:-:S02]  /*0a90*/  SHF.L.U32 R169, R0, 0x4, RZ ;  /* 0x0000000400a97819 */ /* 0x000fc400000006ff */
[C---:B------:R-:W-:Y:S02]  /*0aa0*/  SHF.L.U32 R170, R0.reuse, 0x6, RZ ;  /* 0x0000000600aa7819 */ /* 0x040fe400000006ff */
[C---:B------:R-:W-:Y:S02]  /*0ab0*/  SHF.L.U32 R171, R0.reuse, 0x3, RZ ;  /* 0x0000000300ab7819 */ /* 0x040fe400000006ff */
[----:B------:R-:W-:Y:S02]  /*0ac0*/  SHF.L.U32 R172, R0, 0x2, RZ ;  /* 0x0000000200ac7819 */ /* 0x000fe400000006ff */
[----:B------:R-:W-:Y:S02]  /*0ad0*/  CS2R R104, SRZ ;  /* 0x0000000000687805 */ /* 0x000fe4000001ff00 */
[----:B------:R-:W-:Y:S02]  /*0ae0*/  MOV R179, 0x3f800000 ;  /* 0x3f80000000b37802 */ /* 0x000fe40000000f00 */
[----:B------:R-:W-:-:S02]  /*0af0*/  CS2R R106, SRZ ;  /* 0x00000000006a7805 */ /* 0x000fc4000001ff00 */
[----:B------:R-:W-:Y:S02]  /*0b00*/  MOV R176, 0xff800000 ;  /* 0xff80000000b07802 */ /* 0x000fe40000000f00 */
[----:B------:R-:W-:Y:S02]  /*0b10*/  CS2R R108, SRZ ;  /* 0x00000000006c7805 */ /* 0x000fe4000001ff00 */
[----:B------:R-:W-:Y:S02]  /*0b20*/  MOV R188, 0xff800000 ;  /* 0xff80000000bc7802 */ /* 0x000fe40000000f00 */
        /* <DEDUP_REMOVED lines=11> */
[----:B------:R-:W-:Y:S02]  /*0be0*/  CS2R R90, SRZ ;  /* 0x00000000005a7805 */ /* 0x000fe4000001ff00 */
[----:B------:R-:W-:Y:S02]  /*0bf0*/  CS2R R92, SRZ ;  /* 0x00000000005c7805 */ /* 0x000fe4000001ff00 */
[----:B------:R-:W-:Y:S02]  /*0c00*/  CS2R R94, SRZ ;  /* 0x00000000005e7805 */ /* 0x000fe4000001ff00 */
[----:B------:R-:W-:-:S02]  /*0c10*/  CS2R R96, SRZ ;  /* 0x0000000000607805 */ /* 0x000fc4000001ff00 */
[----:B------:R-:W-:Y:S02]  /*0c20*/  CS2R R98, SRZ ;  /* 0x0000000000627805 */ /* 0x000fe4000001ff00 */
[----:B------:R-:W-:Y:S02]  /*0c30*/  CS2R R100, SRZ ;  /* 0x0000000000647805 */ /* 0x000fe4000001ff00 */
[----:B------:R-:W-:Y:S02]  /*0c40*/  CS2R R102, SRZ ;  /* 0x0000000000667805 */ /* 0x000fe4000001ff00 */
[----:B------:R-:W-:Y:S02]  /*0c50*/  LOP3.LUT R169, R169, 0xf0, RZ, 0xc0, !PT ;  /* 0x000000f0a9a97812 */ /* 0x000fe400078ec0ff */
[----:B------:R-:W-:Y:S02]  /*0c60*/  LOP3.LUT R170, R170, 0x400, RZ, 0xc0, !PT ;  /* 0x00000400aaaa7812 */ /* 0x000fe400078ec0ff */
[----:B------:R-:W-:-:S02]  /*0c70*/  LOP3.LUT R171, R171, 0x38, RZ, 0xc0, !PT ;  /* 0x00000038abab7812 */ /* 0x000fc400078ec0ff */
[----:B------:R-:W-:Y:S01]  /*0c80*/  LOP3.LUT R172, R172, 0x1c0, RZ, 0xc0, !PT ;  /* 0x000001c0acac7812 */ /* 0x000fe200078ec0ff */
[----:B--2---:R-:W-:Y:S04]  /*0c90*/  STS.U16 [R11+UR13], R64 ;  /* 0x000000400b007988 */ /* 0x004fe8000800040d */
[----:B---3--:R-:W-:Y:S04]  /*0ca0*/  STS.U16 [R11+UR13+0x400], R18 ;  /* 0x000400120b007988 */ /* 0x008fe8000800040d */
[----:B----4-:R-:W-:Y:S04]  /*0cb0*/  STS.U16 [R11+UR13+0x800], R34 ;  /* 0x000800220b007988 */ /* 0x010fe8000800040d */
[----:B-----5:R-:W-:Y:S04]  /*0cc0*/  STS.U16 [R11+UR13+0xc00], R50 ;  /* 0x000c00320b007988 */ /* 0x020fe8000800040d */
[----:B------:R0:W-:Y:S04]  /*0cd0*/  STS.U16 [R13+UR13+0x80], R5 ;  /* 0x000080050d007988 */ /* 0x0001e8000800040d */
[----:B------:R-:W-:Y:S04]  /*0ce0*/  STS.U16 [R13+UR13+0x480], R20 ;  /* 0x000480140d007988 */ /* 0x000fe8000800040d */
[----:B------:R-:W-:Y:S01]  /*0cf0*/  STS.U16 [R13+UR13+0x880], R36 ;  /* 0x000880240d007988 */ /* 0x000fe2000800040d */
[----:B0-----:R-:W-:-:S03]  /*0d00*/  LOP3.LUT R5, R11, 0x40, RZ, 0x3c, !PT ;  /* 0x000000400b057812 */ /* 0x001fc600078e3cff */
[----:B------:R0:W-:Y:S04]  /*0d10*/  STS.U16 [R13+UR13+0xc80], R52 ;  /* 0x000c80340d007988 */ /* 0x0001e8000800040d */
[----:B------:R-:W-:Y:S04]  /*0d20*/  STS.U16 [R3+UR13+0x100], R7 ;  /* 0x0001000703007988 */ /* 0x000fe8000800040d */
[----:B------:R-:W-:Y:S01]  /*0d30*/  STS.U16 [R3+UR13+0x500], R22 ;  /* 0x0005001603007988 */ /* 0x000fe2000800040d */
[----:B0-----:R-:W-:-:S03]  /*0d40*/  LOP3.LUT R13, R11, 0x50, RZ, 0x3c, !PT ;  /* 0x000000500b0d7812 */ /* 0x001fc600078e3cff */
[----:B------:R-:W-:Y:S04]  /*0d50*/  STS.U16 [R3+UR13+0x900], R38 ;  /* 0x0009002603007988 */ /* 0x000fe8000800040d */
[----:B------:R0:W-:Y:S04]  /*0d60*/  STS.U16 [R3+UR13+0xd00], R54 ;  /* 0x000d003603007988 */ /* 0x0001e8000800040d */
[----:B------:R1:W-:Y:S04]  /*0d70*/  STS.U16 [R15+UR13+0x180], R8 ;  /* 0x000180080f007988 */ /* 0x0003e8000800040d */
[----:B------:R1:W-:Y:S01]  /*0d80*/  STS.U16 [R15+UR13+0x580], R24 ;  /* 0x000580180f007988 */ /* 0x0003e2000800040d */
[----:B0-----:R-:W-:-:S02]  /*0d90*/  LOP3.LUT R3, R11, 0x60, RZ, 0x3c, !PT ;  /* 0x000000600b037812 */ /* 0x001fc400078e3cff */
[----:B------:R-:W-:Y:S01]  /*0da0*/  LOP3.LUT R11, R11, 0x70, RZ, 0x3c, !PT ;  /* 0x000000700b0b7812 */ /* 0x000fe200078e3cff */
[----:B------:R1:W-:Y:S04]  /*0db0*/  STS.U16 [R15+UR13+0x980], R40 ;  /* 0x000980280f007988 */ /* 0x0003e8000800040d */
        /* <DEDUP_REMOVED lines=16> */
[----:B------:R1:W-:Y:S01]  /*0ec0*/  STS.U16 [R11+UR13+0xf80], R2 ;  /* 0x000f80020b007988 */ /* 0x0003e2000800040d */
[----:B------:R-:W-:Y:S05]  /*0ed0*/  @!P0 BRA `(.L_x_0) ;  /* 0x0000003000988947 */ /* 0x000fea0003800000 */
[----:B------:R-:W0:Y:S01]  /*0ee0*/  LDC.64 R144, c[0x0][0x260] ;  /* 0x00009800ff907b82 */ /* 0x000e220000000a00 */
[----:B-1----:R-:W-:Y:S01]  /*0ef0*/  LOP3.LUT R2, R0, 0x1f, RZ, 0xc0, !PT ;  /* 0x0000001f00027812 */ /* 0x002fe200078ec0ff */
[----:B------:R-:W-:Y:S01]  /*0f00*/  ULDC UR4, c[0x0][0x258] ;  /* 0x0000960000047ab9 */ /* 0x000fe20000000800 */
[----:B------:R-:W-:Y:S01]  /*0f10*/  ISETP.NE.U32.AND P0, PT, R4, RZ, PT ;  /* 0x000000ff0400720c */ /* 0x000fe20003f05070 */
[----:B------:R-:W-:Y:S01]  /*0f20*/  ULDC.64 UR6, c[0x0][0x218] ;  /* 0x0000860000067ab9 */ /* 0x000fe20000000a00 */
[--C-:B------:R-:W-:Y:S01]  /*0f30*/  SHF.R.U32.HI R4, RZ, 0x5, R0.reuse ;  /* 0x00000005ff047819 */ /* 0x100fe20000011600 */
[----:B------:R-:W-:Y:S01]  /*0f40*/  IMAD R3, R2, UR4, RZ ;  /* 0x0000000402037c24 */ /* 0x000fe2000f8e02ff */
[----:B------:R-:W-:Y:S01]  /*0f50*/  ULDC.64 UR4, c[0x0][0x220] ;  /* 0x0000880000047ab9 */ /* 0x000fe20000000a00 */
[----:B------:R-:W1:Y:S01]  /*0f60*/  LDC.64 R146, c[0x0][0x250] ;  /* 0x00009400ff927b82 */ /* 0x000e620000000a00 */
[----:B------:R-:W-:Y:S01]  /*0f70*/  SGXT.U32 R2, R4, 0x2 ;  /* 0x000000020402781a */ /* 0x000fe20000000000 */
[----:B------:R-:W-:Y:S01]  /*0f80*/  USHF.R.U32.HI UR16, URZ, 0x4, UR13 ;  /* 0x000000043f107899 */ /* 0x000fe2000801160d */
[C---:B------:R-:W-:Y:S01]  /*0f90*/  SHF.L.U32 R5, R3.reuse, 0x1, RZ ;  /* 0x0000000103057819 */ /* 0x040fe200000006ff */
[----:B------:R-:W-:Y:S01]  /*0fa0*/  IMAD.HI R3, R3, 0x2, RZ ;  /* 0x0000000203037827 */ /* 0x000fe200078e02ff */
[----:B------:R-:W-:Y:S01]  /*0fb0*/  SHF.R.U32.HI R10, RZ, 0x6, R0 ;  /* 0x00000006ff0a7819 */ /* 0x000fe20000011600 */
[----:B------:R-:W-:Y:S01]  /*0fc0*/  USGXT.U32 UR16, UR16, 0xe ;  /* 0x0000000e1010789a */ /* 0x000fe20008000000 */
[----:B------:R-:W-:Y:S01]  /*0fd0*/  SEL R178, RZ, 0x90, !P0 ;  /* 0x00000090ffb27807 */ /* 0x000fe20004000000 */
[----:B------:R-:W2:Y:S01]  /*0fe0*/  LDC R28, c[0x0][0x268] ;  /* 0x00009a00ff1c7b82 */ /* 0x000ea20000000800 */
[----:B------:R-:W-:Y:S01]  /*0ff0*/  UMOV UR10, 0xfffffffe ;  /* 0xfffffffe000a7882 */ /* 0x000fe20000000000 */
[----:B------:R-:W-:Y:S01]  /*1000*/  UIADD3 UR8, UP0, UR16, 0x80, URZ ;  /* 0x0000008010087890 */ /* 0x000fe2000ff1e03f */
[----:B------:R-:W-:Y:S01]  /*1010*/  LOP3.LUT R178, R178, R9, RZ, 0x3c, !PT ;  /* 0x00000009b2b27212 */ /* 0x000fe200078e3cff */
[----:B------:R-:W-:Y:S01]  /*1020*/  UMOV UR11, 0x7fffffdf ;  /* 0x7fffffdf000b7882 */ /* 0x000fe20000000000 */
[----:B------:R-:W-:-:S02]  /*1030*/  MOV R185, 0xff800000 ;  /* 0xff80000000b97802 */ /* 0x000fc40000000f00 */
[----:B------:R-:W-:Y:S02]  /*1040*/  CS2R R104, SRZ ;  /* 0x0000000000687805 */ /* 0x000fe4000001ff00 */
[----:B------:R-:W-:Y:S01]  /*1050*/  MOV R179, 0x3f800000 ;  /* 0x3f80000000b37802 */ /* 0x000fe20000000f00 */
[----:B0-----:R-:W-:Y:S01]  /*1060*/  IMAD R144, R144, UR12, RZ ;  /* 0x0000000c90907c24 */ /* 0x001fe2000f8e02ff */
[----:B------:R-:W-:Y:S01]  /*1070*/  MOV R173, RZ ;  /* 0x000000ff00ad7202 */ /* 0x000fe20000000f00 */
[----:B------:R-:W-:Y:S01]  /*1080*/  IMAD R11, R6, R145, RZ ;  /* 0x00000091060b7224 */ /* 0x000fe200078e02ff */
[----:B------:R-:W-:Y:S02]  /*1090*/  MOV R177, RZ ;  /* 0x000000ff00b17202 */ /* 0x000fe40000000f00 */
[----:B------:R-:W-:Y:S02]  /*10a0*/  CS2R R106, SRZ ;  /* 0x00000000006a7805 */ /* 0x000fe4000001ff00 */
[C---:B------:R-:W-:Y:S01]  /*10b0*/  SHF.L.U32 R7, R144.reuse, 0x1, RZ ;  /* 0x0000000190077819 */ /* 0x040fe200000006ff */
[----:B------:R-:W-:Y:S01]  /*10c0*/  IMAD.HI R144, R144, 0x2, RZ ;  /* 0x0000000290907827 */ /* 0x000fe200078e02ff */
[----:B------:R-:W-:-:S02]  /*10d0*/  SHF.L.U32 R8, R11, 0x1, RZ ;  /* 0x000000010b087819 */ /* 0x000fc400000006ff */
[----:B------:R-:W-:Y:S02]  /*10e0*/  CS2R R108, SRZ ;  /* 0x00000000006c7805 */ /* 0x000fe4000001ff00 */
[----:B------:R-:W-:Y:S01]  /*10f0*/  MOV R180, 0x3f800000 ;  /* 0x3f80000000b47802 */ /* 0x000fe20000000f00 */
[----:B-1----:R-:W-:Y:S01]  /*1100*/  IMAD R4, R2, R147, RZ ;  /* 0x0000009302047224 */ /* 0x002fe200078e02ff */
[----:B------:R-:W-:Y:S01]  /*1110*/  IADD3 R26, P3, P4, R8, UR4, R7 ;  /* 0x00000004081a7c10 */ /* 0x000fe2000fc7e007 */
[----:B------:R-:W-:Y:S01]  /*1120*/  IMAD R146, R146, UR12, RZ ;  /* 0x0000000c92927c24 */ /* 0x000fe2000f8e02ff */
[----:B------:R-:W-:Y:S01]  /*1130*/  UMOV UR4, URZ ;  /* 0x0000003f00047c82 */ /* 0x000fe20008000000 */
[----:B------:R-:W-:Y:S01]  /*1140*/  IMAD.HI R11, R11, 0x2, RZ ;  /* 0x000000020b0b7827 */ /* 0x000fe200078e02ff */
[C---:B------:R-:W-:Y:S01]  /*1150*/  LEA R6, R147.reuse, R4, 0x2 ;  /* 0x0000000493067211 */ /* 0x040fe200078e10ff */
[----:B------:R-:W-:Y:S01]  /*1160*/  UIADD3.X UR9, UR4, 0x40000040, URZ, UP0, !UPT ;  /* 0x4000004004097890 */ /* 0x000fe200087fe43f */
[C---:B------:R-:W-:Y:S01]  /*1170*/  SHF.L.U32 R2, R146.reuse, 0x1, RZ ;  /* 0x0000000192027819 */ /* 0x040fe200000006ff */
[----:B------:R-:W-:Y:S01]  /*1180*/  IMAD.HI R146, R146, 0x2, RZ ;  /* 0x0000000292927827 */ /* 0x000fe200078e02ff */
[----:B------:R-:W-:-:S02]  /*1190*/  LEA R8, R147, R6, 0x2 ;  /* 0x0000000693087211 */ /* 0x000fc400078e10ff */
[----:B------:R-:W-:Y:S02]  /*11a0*/  CS2R R110, SRZ ;  /* 0x00000000006e7805 */ /* 0x000fe4000001ff00 */
[----:B------:R-:W-:Y:S01]  /*11b0*/  IADD3 R131, P1, P2, R5, UR6, R2 ;  /* 0x0000000605837c10 */ /* 0x000fe2000fa3e002 */
[----:B------:R-:W-:Y:S01]  /*11c0*/  UIADD3 UR6, UR13, 0x2000, URZ ;  /* 0x000020000d067890 */ /* 0x000fe2000fffe03f */
[----:B------:R-:W-:Y:S02]  /*11d0*/  SGXT.U32 R2, R10, 0x1 ;  /* 0x000000010a02781a */ /* 0x000fe40000000000 */
[----:B------:R-:W-:Y:S02]  /*11e0*/  CS2R R112, SRZ ;  /* 0x0000000000707805 */ /* 0x000fe4000001ff00 */
[----:B------:R-:W-:Y:S01]  /*11f0*/  LEA R10, R147, R8, 0x2 ;  /* 0x00000008930a7211 */ /* 0x000fe200078e10ff */
[----:B------:R-:W-:Y:S01]  /*1200*/  USHF.R.U32.HI UR6, URZ, 0x4, UR6 ;  /* 0x000000043f067899 */ /* 0x000fe20008011606 */
[----:B------:R-:W-:Y:S01]  /*1210*/  IADD3.X R17, R3, UR7, R146, P1, P2 ;  /* 0x0000000703117c10 */ /* 0x000fe20008fe4492 */
[----:B--2---:R-:W-:Y:S01]  /*1220*/  IMAD R5, R2, R28, RZ ;  /* 0x0000001c02057224 */ /* 0x004fe200078e02ff */
[----:B------:R-:W-:Y:S01]  /*1230*/  LEA R2, R147, R10, 0x2 ;  /* 0x0000000a93027211 */ /* 0x000fe200078e10ff */
[----:B------:R-:W-:Y:S01]  /*1240*/  USGXT.U32 UR6, UR6, 0xe ;  /* 0x0000000e0606789a */ /* 0x000fe20008000000 */
[----:B------:R-:W-:-:S02]  /*1250*/  LEA R148, P0, R4, R131, 0x1 ;  /* 0x0000008304947211 */ /* 0x000fc400078008ff */
[----:B------:R-:W-:Y:S02]  /*1260*/  CS2R R114, SRZ ;  /* 0x0000000000727805 */ /* 0x000fe4000001ff00 */
[C---:B------:R-:W-:Y:S01]  /*1270*/  LEA R12, R147.reuse, R2, 0x2 ;  /* 0x00000002930c7211 */ /* 0x040fe200078e10ff */
[----:B------:R-:W-:Y:S01]  /*1280*/  UIADD3 UR14, UP1, UR6, 0x2, URZ ;  /* 0x00000002060e7890 */ /* 0x000fe2000ff3e03f */
[----:B------:R-:W-:Y:S02]  /*1290*/  LEA R150, P1, R6, R131, 0x1 ;  /* 0x0000008306967211 */ /* 0x000fe400078208ff */
[----:B------:R-:W-:Y:S02]  /*12a0*/  CS2R R116, SRZ ;  /* 0x0000000000747805 */ /* 0x000fe4000001ff00 */
[----:B------:R-:W-:Y:S02]  /*12b0*/  LEA R14, R147, R12, 0x2 ;  /* 0x0000000c930e7211 */ /* 0x000fe400078e10ff */
[----:B------:R-:W-:-:S02]  /*12c0*/  CS2R R118, SRZ ;  /* 0x0000000000767805 */ /* 0x000fc4000001ff00 */
[-C--:B------:R-:W-:Y:S02]  /*12d0*/  LEA.HI.X.SX32 R149, R4, R17.reuse, 0x1, P0 ;  /* 0x0000001104957211 */ /* 0x080fe400000f0eff */
[----:B------:R-:W-:Y:S02]  /*12e0*/  CS2R R88, SRZ ;  /* 0x0000000000587805 */ /* 0x000fe4000001ff00 */
[----:B------:R-:W-:Y:S02]  /*12f0*/  LEA R4, R147, R14, 0x2 ;  /* 0x0000000e93047211 */ /* 0x000fe400078e10ff */
[----:B------:R-:W-:Y:S02]  /*1300*/  CS2R R90, SRZ ;  /* 0x00000000005a7805 */ /* 0x000fe4000001ff00 */
[----:B------:R-:W-:Y:S02]  /*1310*/  LEA.HI.X.SX32 R151, R6, R17, 0x1, P1 ;  /* 0x0000001106977211 */ /* 0x000fe400008f0eff */
[----:B------:R-:W-:-:S02]  /*1320*/  CS2R R92, SRZ ;  /* 0x00000000005c7805 */ /* 0x000fc4000001ff00 */
[-C--:B------:R-:W-:Y:S02]  /*1330*/  LEA R152, P0, R8, R131.reuse, 0x1 ;  /* 0x0000008308987211 */ /* 0x080fe400078008ff */
[----:B------:R-:W-:Y:S02]  /*1340*/  CS2R R94, SRZ ;  /* 0x00000000005e7805 */ /* 0x000fe4000001ff00 */
[----:B------:R-:W-:Y:S02]  /*1350*/  LEA R6, R147, R4, 0x2 ;  /* 0x0000000493067211 */ /* 0x000fe400078e10ff */
[----:B------:R-:W-:Y:S02]  /*1360*/  CS2R R96, SRZ ;  /* 0x0000000000607805 */ /* 0x000fe4000001ff00 */
[----:B------:R-:W-:Y:S02]  /*1370*/  LEA R154, P1, R10, R131, 0x1 ;  /* 0x000000830a9a7211 */ /* 0x000fe400078208ff */
[----:B------:R-:W-:-:S02]  /*1380*/  CS2R R98, SRZ ;  /* 0x0000000000627805 */ /* 0x000fc4000001ff00 */
[-C--:B------:R-:W-:Y:S01]  /*1390*/  LEA.HI.X.SX32 R153, R8, R17.reuse, 0x1, P0 ;  /* 0x0000001108997211 */ /* 0x080fe200000f0eff */
[----:B------:R-:W-:Y:S01]  /*13a0*/  UMOV UR7, URZ ;  /* 0x0000003f00077c82 */ /* 0x000fe20008000000 */
[C---:B------:R-:W-:Y:S02]  /*13b0*/  LEA R8, R147.reuse, R6, 0x2 ;  /* 0x0000000693087211 */ /* 0x040fe400078e10ff */
[----:B------:R-:W-:Y:S02]  /*13c0*/  CS2R R100, SRZ ;  /* 0x0000000000647805 */ /* 0x000fe4000001ff00 */
[----:B------:R-:W-:Y:S02]  /*13d0*/  LEA.HI.X.SX32 R155, R10, R17, 0x1, P1 ;  /* 0x000000110a9b7211 */ /* 0x000fe400008f0eff */
[----:B------:R-:W-:Y:S02]  /*13e0*/  CS2R R102, SRZ ;  /* 0x0000000000667805 */ /* 0x000fe4000001ff00 */
[-C--:B------:R-:W-:Y:S01]  /*13f0*/  LEA R156, P0, R2, R131.reuse, 0x1 ;  /* 0x00000083029c7211 */ /* 0x080fe200078008ff */
[----:B------:R-:W-:Y:S01]  /*1400*/  UMOV UR34, UR14 ;  /* 0x0000000e00227c82 */ /* 0x000fe20008000000 */
[C---:B------:R-:W-:Y:S01]  /*1410*/  LEA R10, R147.reuse, R8, 0x2 ;  /* 0x00000008930a7211 */ /* 0x040fe200078e10ff */
[----:B------:R-:W-:Y:S01]  /*1420*/  UIADD3.64 UR10, UR6, -UR10, URZ ;  /* 0x8000000a060a7297 */ /* 0x000fe2000fffe03f */
[----:B------:R-:W-:Y:S01]  /*1430*/  LEA R158, P1, R12, R131, 0x1 ;  /* 0x000000830c9e7211 */ /* 0x000fe200078208ff */
[----:B------:R-:W-:Y:S01]  /*1440*/  UIADD3.64 UR24, UR8, 0x80, URZ ;  /* 0x0000008008187897 */ /* 0x000fe2000fffe03f */
[----:B------:R-:W-:Y:S01]  /*1450*/  LEA.HI.X.SX32 R157, R2, R17, 0x1, P0 ;  /* 0x00000011029d7211 */ /* 0x000fe200000f0eff */
[----:B------:R-:W-:Y:S01]  /*1460*/  UIADD3.64 UR28, UR8, 0x100, URZ ;  /* 0x00000100081c7897 */ /* 0x000fe2000fffe03f */
[C---:B------:R-:W-:Y:S01]  /*1470*/  LEA R2, R147.reuse, R10, 0x2 ;  /* 0x0000000a93027211 */ /* 0x040fe200078e10ff */
[----:B------:R-:W-:Y:S01]  /*1480*/  ULDC UR32, c[0x0][0x238] ;  /* 0x00008e0000207ab9 */ /* 0x000fe20000000800 */
[----:B------:R-:W-:Y:S01]  /*1490*/  LEA R3, R28, R5, 0x1 ;  /* 0x000000051c037211 */ /* 0x000fe200078e08ff */
[----:B------:R-:W-:Y:S01]  /*14a0*/  UMOV UR18, UR6 ;  /* 0x0000000600127c82 */ /* 0x000fe20008000000 */
[----:B------:R-:W-:Y:S01]  /*14b0*/  LEA.HI.X.SX32 R159, R12, R17, 0x1, P1 ;  /* 0x000000110c9f7211 */ /* 0x000fe200008f0eff */
[----:B------:R-:W-:Y:S01]  /*14c0*/  UMOV UR19, 0x80000020 ;  /* 0x8000002000137882 */ /* 0x000fe20000000000 */
[----:B------:R-:W-:Y:S01]  /*14d0*/  LEA R162, P1, R4, R131, 0x1 ;  /* 0x0000008304a27211 */ /* 0x000fe200078208ff */
[----:B------:R-:W-:Y:S01]  /*14e0*/  UMOV UR7, 0x40000040 ;  /* 0x4000004000077882 */ /* 0x000fe20000000000 */
[----:B------:R-:W-:-:S02]  /*14f0*/  LEA R12, R147, R2, 0x2 ;  /* 0x00000002930c7211 */ /* 0x000fc400078e10ff */
[----:B------:R-:W-:Y:S02]  /*1500*/  LEA R7, R28, R3, 0x1 ;  /* 0x000000031c077211 */ /* 0x000fe400078e08ff */
[----:B------:R-:W-:Y:S02]  /*1510*/  LEA R164, P2, R6, R131, 0x1 ;  /* 0x0000008306a47211 */ /* 0x000fe400078408ff */
[----:B------:R-:W-:Y:S02]  /*1520*/  LEA.HI.X.SX32 R163, R4, R17, 0x1, P1 ;  /* 0x0000001104a37211 */ /* 0x000fe400008f0eff */
[----:B------:R-:W-:Y:S02]  /*1530*/  LEA R4, R147, R12, 0x2 ;  /* 0x0000000c93047211 */ /* 0x000fe400078e10ff */
[----:B------:R-:W-:Y:S02]  /*1540*/  LEA R9, R28, R7, 0x1 ;  /* 0x000000071c097211 */ /* 0x000fe400078e08ff */
[----:B------:R-:W-:-:S02]  /*1550*/  LEA.HI.X.SX32 R165, R6, R17, 0x1, P2 ;  /* 0x0000001106a57211 */ /* 0x000fc400010f0eff */
[----:B------:R-:W-:Y:S02]  /*1560*/  LEA R138, P2, R2, R131, 0x1 ;  /* 0x00000083028a7211 */ /* 0x000fe400078408ff */
[----:B------:R-:W-:Y:S01]  /*1570*/  IADD3.X R144, R11, UR5, R144, P3, P4 ;  /* 0x000000050b907c10 */ /* 0x000fe20009fe8490 */
[----:B------:R-:W-:Y:S01]  /*1580*/  UMOV UR5, URZ ;  /* 0x0000003f00057c82 */ /* 0x000fe20008000000 */
[----:B------:R-:W-:Y:S01]  /*1590*/  LEA R6, R147, R4, 0x2 ;  /* 0x0000000493067211 */ /* 0x000fe200078e10ff */
[----:B------:R-:W-:Y:S01]  /*15a0*/  UIADD3.X UR15, UR5, 0x40000040, URZ, UP1, !UPT ;  /* 0x40000040050f7890 */ /* 0x000fe20008ffe43f */
[----:B------:R-:W-:Y:S02]  /*15b0*/  LEA R11, R28, R9, 0x1 ;  /* 0x000000091c0b7211 */ /* 0x000fe400078e08ff */
[----:B------:R-:W-:Y:S02]  /*15c0*/  LEA R160, P0, R14, R131, 0x1 ;  /* 0x000000830ea07211 */ /* 0x000fe400078008ff */
[----:B------:R-:W-:-:S02]  /*15d0*/  LEA.HI.X.SX32 R139, R2, R17, 0x1, P2 ;  /* 0x00000011028b7211 */ /* 0x000fc400010f0eff */
[----:B------:R-:W-:Y:S01]  /*15e0*/  LEA R2, R147, R6, 0x2 ;  /* 0x0000000693027211 */ /* 0x000fe200078e10ff */
[----:B------:R-:W-:Y:S01]  /*15f0*/  UMOV UR35, UR15 ;  /* 0x0000000f00237c82 */ /* 0x000fe20008000000 */
[----:B------:R-:W-:Y:S01]  /*1600*/  LEA R13, R28, R11, 0x1 ;  /* 0x0000000b1c0d7211 */ /* 0x000fe200078e08ff */
[----:B------:R-:W-:Y:S01]  /*1610*/  UIADD3.64 UR22, UR34, 0x2, URZ ;  /* 0x0000000222167897 */ /* 0x000fe2000fffe03f */
[----:B------:R-:W-:Y:S01]  /*1620*/  LEA.HI.X.SX32 R161, R14, R17, 0x1, P0 ;  /* 0x000000110ea17211 */ /* 0x000fe200000f0eff */
[----:B------:R-:W-:Y:S01]  /*1630*/  UIADD3.64 UR14, UR34, 0x4, URZ ;  /* 0x00000004220e7897 */ /* 0x000fe2000fffe03f */
[-C--:B------:R-:W-:Y:S02]  /*1640*/  LEA R142, P0, R8, R131.reuse, 0x1 ;  /* 0x00000083088e7211 */ /* 0x080fe400078008ff */
[-C--:B------:R-:W-:Y:S02]  /*1650*/  LEA R140, P1, R10, R131.reuse, 0x1 ;  /* 0x000000830a8c7211 */ /* 0x080fe400078208ff */
[----:B------:R-:W-:-:S02]  /*1660*/  LEA R130, P3, R2, R131, 0x1 ;  /* 0x0000008302827211 */ /* 0x000fc400078608ff */
[----:B------:R-:W-:Y:S02]  /*1670*/  LEA R15, R28, R13, 0x1 ;  /* 0x0000000d1c0f7211 */ /* 0x000fe400078e08ff */
[-C--:B------:R-:W-:Y:S02]  /*1680*/  LEA.HI.X.SX32 R143, R8, R17.reuse, 0x1, P0 ;  /* 0x00000011088f7211 */ /* 0x080fe400000f0eff */
[----:B------:R-:W-:Y:S02]  /*1690*/  LEA.HI.X.SX32 R141, R10, R17, 0x1, P1 ;  /* 0x000000110a8d7211 */ /* 0x000fe400008f0eff */
[-C--:B------:R-:W-:Y:S02]  /*16a0*/  LEA R136, P0, R12, R131.reuse, 0x1 ;  /* 0x000000830c887211 */ /* 0x080fe400078008ff */
[-C--:B------:R-:W-:Y:S02]  /*16b0*/  LEA R134, P1, R4, R131.reuse, 0x1 ;  /* 0x0000008304867211 */ /* 0x080fe400078208ff */
[----:B------:R-:W-:-:S02]  /*16c0*/  LEA R132, P2, R6, R131, 0x1 ;  /* 0x0000008306847211 */ /* 0x000fc400078408ff */
[----:B------:R-:W-:Y:S02]  /*16d0*/  LEA.HI.X.SX32 R131, R2, R17, 0x1, P3 ;  /* 0x0000001102837211 */ /* 0x000fe400018f0eff */
[----:B------:R-:W-:Y:S02]  /*16e0*/  LEA R2, R28, R15, 0x1 ;  /* 0x0000000f1c027211 */ /* 0x000fe400078e08ff */
[-C--:B------:R-:W-:Y:S02]  /*16f0*/  LEA.HI.X.SX32 R135, R4, R17.reuse, 0x1, P1 ;  /* 0x0000001104877211 */ /* 0x080fe400008f0eff */
[----:B------:R-:W-:Y:S02]  /*1700*/  LEA R126, P1, R3, R26, 0x1 ;  /* 0x0000001a037e7211 */ /* 0x000fe400078208ff */
[----:B------:R-:W-:Y:S02]  /*1710*/  LEA R4, R28, R2, 0x1 ;  /* 0x000000021c047211 */ /* 0x000fe400078e08ff */
[----:B------:R-:W-:-:S02]  /*1720*/  LEA.HI.X.SX32 R137, R12, R17, 0x1, P0 ;  /* 0x000000110c897211 */ /* 0x000fc400000f0eff */
[----:B------:R-:W-:Y:S02]  /*1730*/  LEA R128, P0, R5, R26, 0x1 ;  /* 0x0000001a05807211 */ /* 0x000fe400078008ff */
[----:B------:R-:W-:Y:S02]  /*1740*/  LEA.HI.X.SX32 R127, R3, R144, 0x1, P1 ;  /* 0x00000090037f7211 */ /* 0x000fe400008f0eff */
[C---:B------:R-:W-:Y:S02]  /*1750*/  LEA R3, R28.reuse, R4, 0x1 ;  /* 0x000000041c037211 */ /* 0x040fe400078e08ff */
[----:B------:R-:W-:Y:S02]  /*1760*/  LEA.HI.X.SX32 R129, R5, R144, 0x1, P0 ;  /* 0x0000009005817211 */ /* 0x000fe400000f0eff */
[----:B------:R-:W-:Y:S02]  /*1770*/  LEA R5, R28, R3, 0x1 ;  /* 0x000000031c057211 */ /* 0x000fe400078e08ff */
[----:B------:R-:W-:-:S02]  /*1780*/  LEA.HI.X.SX32 R133, R6, R17, 0x1, P2 ;  /* 0x0000001106857211 */ /* 0x000fc400010f0eff */
[-C--:B------:R-:W-:Y:S02]  /*1790*/  LEA R124, P2, R7, R26.reuse, 0x1 ;  /* 0x0000001a077c7211 */ /* 0x080fe400078408ff */
[C---:B------:R-:W-:Y:S02]  /*17a0*/  LEA R6, R28.reuse, R5, 0x1 ;  /* 0x000000051c067211 */ /* 0x040fe400078e08ff */
[----:B------:R-:W-:Y:S02]  /*17b0*/  LEA R122, P0, R9, R26, 0x1 ;  /* 0x0000001a097a7211 */ /* 0x000fe400078008ff */
[----:B------:R-:W-:Y:S02]  /*17c0*/  LEA.HI.X.SX32 R125, R7, R144, 0x1, P2 ;  /* 0x00000090077d7211 */ /* 0x000fe400010f0eff */
[----:B------:R-:W-:Y:S02]  /*17d0*/  LEA R7, R28, R6, 0x1 ;  /* 0x000000061c077211 */ /* 0x000fe400078e08ff */
[----:B------:R-:W-:-:S02]  /*17e0*/  LEA R120, P1, R11, R26, 0x1 ;  /* 0x0000001a0b787211 */ /* 0x000fc400078208ff */
[----:B------:R-:W-:Y:S02]  /*17f0*/  LEA R22, P2, R13, R26, 0x1 ;  /* 0x0000001a0d167211 */ /* 0x000fe400078408ff */
[----:B------:R-:W-:Y:S02]  /*1800*/  LEA.HI.X.SX32 R123, R9, R144, 0x1, P0 ;  /* 0x00000090097b7211 */ /* 0x000fe400000f0eff */
[----:B------:R-:W-:Y:S02]  /*1810*/  LEA R20, P0, R15, R26, 0x1 ;  /* 0x0000001a0f147211 */ /* 0x000fe400078008ff */
[----:B------:R-:W-:Y:S02]  /*1820*/  LEA R24, R28, R7, 0x1 ;  /* 0x000000071c187211 */ /* 0x000fe400078e08ff */
[-C--:B------:R-:W-:Y:S02]  /*1830*/  LEA.HI.X.SX32 R121, R11, R144.reuse, 0x1, P1 ;  /* 0x000000900b797211 */ /* 0x080fe400008f0eff */
[----:B------:R-:W-:-:S02]  /*1840*/  LEA.HI.X.SX32 R23, R13, R144, 0x1, P2 ;  /* 0x000000900d177211 */ /* 0x000fc400010f0eff */
[-C--:B------:R-:W-:Y:S02]  /*1850*/  LEA R18, P1, R2, R26.reuse, 0x1 ;  /* 0x0000001a02127211 */ /* 0x080fe400078208ff */
[----:B------:R-:W-:Y:S02]  /*1860*/  LEA R16, P2, R4, R26, 0x1 ;  /* 0x0000001a04107211 */ /* 0x000fe400078408ff */
[----:B------:R-:W-:Y:S02]  /*1870*/  LEA.HI.X.SX32 R21, R15, R144, 0x1, P0 ;  /* 0x000000900f157211 */ /* 0x000fe400000f0eff */
[----:B------:R-:W-:Y:S02]  /*1880*/  LEA R14, P0, R3, R26, 0x1 ;  /* 0x0000001a030e7211 */ /* 0x000fe400078008ff */
[----:B------:R-:W-:Y:S02]  /*1890*/  LEA R25, R28, R24, 0x1 ;  /* 0x000000181c197211 */ /* 0x000fe400078e08ff */
[----:B------:R-:W-:-:S02]  /*18a0*/  LEA.HI.X.SX32 R19, R2, R144, 0x1, P1 ;  /* 0x0000009002137211 */ /* 0x000fc400008f0eff */
[----:B------:R-:W-:Y:S02]  /*18b0*/  LEA.HI.X.SX32 R17, R4, R144, 0x1, P2 ;  /* 0x0000009004117211 */ /* 0x000fe400010f0eff */
[-C--:B------:R-:W-:Y:S02]  /*18c0*/  LEA R12, P1, R5, R26.reuse, 0x1 ;  /* 0x0000001a050c7211 */ /* 0x080fe400078208ff */
[----:B------:R-:W-:Y:S02]  /*18d0*/  LEA R10, P2, R6, R26, 0x1 ;  /* 0x0000001a060a7211 */ /* 0x000fe400078408ff */
[-C--:B------:R-:W-:Y:S02]  /*18e0*/  LEA.HI.X.SX32 R15, R3, R144.reuse, 0x1, P0 ;  /* 0x00000090030f7211 */ /* 0x080fe400000f0eff */
[----:B------:R-:W-:Y:S02]  /*18f0*/  LEA R3, R28, R25, 0x1 ;  /* 0x000000191c037211 */ /* 0x000fe400078e08ff */
[----:B------:R-:W-:-:S02]  /*1900*/  LEA.HI.X.SX32 R13, R5, R144, 0x1, P1 ;  /* 0x00000090050d7211 */ /* 0x000fc400008f0eff */
[----:B------:R-:W-:Y:S02]  /*1910*/  LEA.HI.X.SX32 R11, R6, R144, 0x1, P2 ;  /* 0x00000090060b7211 */ /* 0x000fe400010f0eff */
[-C--:B------:R-:W-:Y:S02]  /*1920*/  LEA R8, P0, R7, R26.reuse, 0x1 ;  /* 0x0000001a07087211 */ /* 0x080fe400078008ff */
[-C--:B------:R-:W-:Y:S02]  /*1930*/  LEA R6, P1, R24, R26.reuse, 0x1 ;  /* 0x0000001a18067211 */ /* 0x080fe400078208ff */
[-C--:B------:R-:W-:Y:S02]  /*1940*/  LEA R4, P2, R25, R26.reuse, 0x1 ;  /* 0x0000001a19047211 */ /* 0x080fe400078408ff */
[----:B------:R-:W-:Y:S02]  /*1950*/  LEA R2, P3, R3, R26, 0x1 ;  /* 0x0000001a03027211 */ /* 0x000fe400078608ff */
[----:B------:R-:W-:-:S02]  /*1960*/  LEA.HI.X.SX32 R9, R7, R144, 0x1, P0 ;  /* 0x0000009007097211 */ /* 0x000fc400000f0eff */
[-C--:B------:R-:W-:Y:S02]  /*1970*/  LEA.HI.X.SX32 R7, R24, R144.reuse, 0x1, P1 ;  /* 0x0000009018077211 */ /* 0x080fe400008f0eff */
[-C--:B------:R-:W-:Y:S02]  /*1980*/  LEA.HI.X.SX32 R5, R25, R144.reuse, 0x1, P2 ;  /* 0x0000009019057211 */ /* 0x080fe400010f0eff */
[----:B------:R-:W-:Y:S02]  /*1990*/  LEA.HI.X.SX32 R3, R3, R144, 0x1, P3 ;  /* 0x0000009003037211 */ /* 0x000fe400018f0eff */
[----:B------:R-:W-:Y:S02]  /*19a0*/  MOV R181, 0x3f800000 ;  /* 0x3f80000000b57802 */ /* 0x000fe40000000f00 */
[----:B------:R-:W-:Y:S02]  /*19b0*/  MOV R182, 0x3f800000 ;  /* 0x3f80000000b67802 */ /* 0x000fe40000000f00 */
[----:B------:R-:W-:-:S02]  /*19c0*/  MOV R175, 0xff800000 ;  /* 0xff80000000af7802 */ /* 0x000fc40000000f00 */
[----:B------:R-:W-:Y:S02]  /*19d0*/  MOV R183, 0xff800000 ;  /* 0xff80000000b77802 */ /* 0x000fe40000000f00 */
[----:B------:R-:W-:Y:S02]  /*19e0*/  MOV R184, 0xff800000 ;  /* 0xff80000000b87802 */ /* 0x000fe40000000f00 */
[C---:B------:R-:W-:Y:S02]  /*19f0*/  LOP3.LUT R174, R178.reuse, 0x20, RZ, 0x3c, !PT ;  /* 0x00000020b2ae7812 */ /* 0x040fe400078e3cff */
[C---:B------:R-:W-:Y:S02]  /*1a00*/  LOP3.LUT R146, R178.reuse, 0x40, RZ, 0x3c, !PT ;  /* 0x00000040b2927812 */ /* 0x040fe400078e3cff */
[----:B------:R-:W-:-:S07]  /*1a10*/  LOP3.LUT R144, R178, 0x60, RZ, 0x3c, !PT ;  /* 0x00000060b2907812 */ /* 0x000fce00078e3cff */
.L_x_1:
[----:B------:R-:W-:-:S04]  /*1a20*/  IMAD.WIDE R24, R173, 0x2, R148 ;  /* 0x00000002ad187825 */ /* 0x000fc800078e0294 */
[C---:B------:R-:W-:Y:S01]  /*1a30*/  IMAD.WIDE R26, R173.reuse, 0x2, R150 ;  /* 0x00000002ad1a7825 */ /* 0x040fe200078e0296 */
[----:B------:R0:W2:Y:S03]  /*1a40*/  LDG.E.U16 R45, desc[UR20][R24.64] ;  /* 0x00000014182d7981 */ /* 0x0000a6000c1e1500 */
[C---:B------:R-:W-:Y:S01]  /*1a50*/  IMAD.WIDE R28, R173.reuse, 0x2, R152 ;  /* 0x00000002ad1c7825 */ /* 0x040fe200078e0298 */
[----:B------:R1:W3:Y:S03]  /*1a60*/  LDG.E.U16 R47, desc[UR20][R26.64] ;  /* 0x000000141a2f7981 */ /* 0x0002e6000c1e1500 */
[C---:B------:R-:W-:Y:S01]  /*1a70*/  IMAD.WIDE R30, R173.reuse, 0x2, R154 ;  /* 0x00000002ad1e7825 */ /* 0x040fe200078e029a */
[----:B------:R4:W5:Y:S03]  /*1a80*/  LDG.E.U16 R49, desc[UR20][R28.64] ;  /* 0x000000141c317981 */ /* 0x000966000c1e1500 */
[C---:B------:R-:W-:Y:S01]  /*1a90*/  IMAD.WIDE R32, R173.reuse, 0x2, R156 ;  /* 0x00000002ad207825 */ /* 0x040fe200078e029c */
[----:B------:R4:W3:Y:S03]  /*1aa0*/  LDG.E.U16 R187, desc[UR20][R30.64] ;  /* 0x000000141ebb7981 */ /* 0x0008e6000c1e1500 */
[C---:B------:R-:W-:Y:S01]  /*1ab0*/  IMAD.WIDE R34, R173.reuse, 0x2, R158 ;  /* 0x00000002ad227825 */ /* 0x040fe200078e029e */
[----:B------:R4:W3:Y:S03]  /*1ac0*/  LDG.E.U16 R51, desc[UR20][R32.64] ;  /* 0x0000001420337981 */ /* 0x0008e6000c1e1500 */
[C---:B0-----:R-:W-:Y:S01]  /*1ad0*/  IMAD.WIDE R24, R173.reuse, 0x2, R160 ;  /* 0x00000002ad187825 */ /* 0x041fe200078e02a0 */
[----:B------:R0:W3:Y:S03]  /*1ae0*/  LDG.E.U16 R189, desc[UR20][R34.64] ;  /* 0x0000001422bd7981 */ /* 0x0000e6000c1e1500 */
[----:B------:R-:W-:-:S02]  /*1af0*/  IMAD.WIDE R36, R173, 0x2, R164 ;  /* 0x00000002ad247825 */ /* 0x000fc400078e02a4 */
[----:B------:R-:W3:Y:S02]  /*1b00*/  LDG.E.U16 R25, desc[UR20][R24.64] ;  /* 0x0000001418197981 */ /* 0x000ee4000c1e1500 */
[C---:B------:R-:W-:Y:S02]  /*1b10*/  IMAD.WIDE R38, R173.reuse, 0x2, R140 ;  /* 0x00000002ad267825 */ /* 0x040fe400078e028c */
[----:B------:R-:W3:Y:S02]  /*1b20*/  LDG.E.U16 R37, desc[UR20][R36.64] ;  /* 0x0000001424257981 */ /* 0x000ee4000c1e1500 */
[C---:B------:R-:W-:Y:S02]  /*1b30*/  IMAD.WIDE R40, R173.reuse, 0x2, R136 ;  /* 0x00000002ad287825 */ /* 0x040fe400078e0288 */
[----:B------:R-:W3:Y:S02]  /*1b40*/  LDG.E.U16 R39, desc[UR20][R38.64] ;  /* 0x0000001426277981 */ /* 0x000ee4000c1e1500 */
[----:B------:R-:W-:-:S02]  /*1b50*/  IMAD.WIDE R42, R173, 0x2, R132 ;  /* 0x00000002ad2a7825 */ /* 0x000fc400078e0284 */
[----:B------:R-:W3:Y:S02]  /*1b60*/  LDG.E.U16 R41, desc[UR20][R40.64] ;  /* 0x0000001428297981 */ /* 0x000ee4000c1e1500 */
[C---:B-1----:R-:W-:Y:S02]  /*1b70*/  IMAD.WIDE R26, R173.reuse, 0x2, R162 ;  /* 0x00000002ad1a7825 */ /* 0x042fe400078e02a2 */
[----:B------:R-:W3:Y:S02]  /*1b80*/  LDG.E.U16 R43, desc[UR20][R42.64] ;  /* 0x000000142a2b7981 */ /* 0x000ee4000c1e1500 */
[C---:B----4-:R-:W-:Y:S02]  /*1b90*/  IMAD.WIDE R28, R173.reuse, 0x2, R142 ;  /* 0x00000002ad1c7825 */ /* 0x050fe400078e028e */
[----:B------:R-:W4:Y:S02]  /*1ba0*/  LDG.E.U16 R191, desc[UR20][R26.64] ;  /* 0x000000141abf7981 */ /* 0x000f24000c1e1500 */
[----:B------:R-:W-:-:S02]  /*1bb0*/  IMAD.WIDE R30, R173, 0x2, R138 ;  /* 0x00000002ad1e7825 */ /* 0x000fc400078e028a */
[----:B------:R-:W4:Y:S02]  /*1bc0*/  LDG.E.U16 R193, desc[UR20][R28.64] ;  /* 0x000000141cc17981 */ /* 0x000f24000c1e1500 */
[C---:B------:R-:W-:Y:S02]  /*1bd0*/  IMAD.WIDE R32, R173.reuse, 0x2, R134 ;  /* 0x00000002ad207825 */ /* 0x040fe400078e0286 */
[----:B------:R-:W4:Y:S02]  /*1be0*/  LDG.E.U16 R195, desc[UR20][R30.64] ;  /* 0x000000141ec37981 */ /* 0x000f24000c1e1500 */
[----:B0-----:R-:W-:Y:S02]  /*1bf0*/  IMAD.WIDE R34, R173, 0x2, R130 ;  /* 0x00000002ad227825 */ /* 0x001fe400078e0282 */
[----:B------:R-:W4:Y:S04]  /*1c00*/  LDG.E.U16 R197, desc[UR20][R32.64] ;  /* 0x0000001420c57981 */ /* 0x000f28000c1e1500 */
[----:B------:R-:W4:Y:S01]  /*1c10*/  LDG.E.U16 R199, desc[UR20][R34.64] ;  /* 0x0000001422c77981 */ /* 0x000f22000c1e1500 */
[----:B------:R-:W-:Y:S06]  /*1c20*/  BAR.SYNC.DEFER_BLOCKING 0x0 ;  /* 0x0000000000007b1d */ /* 0x000fec0000010000 */
[----:B------:R-:W-:Y:S01]  /*1c30*/  UMOV UR17, 0x40000040 ;  /* 0x4000004000117882 */ /* 0x000fe20000000000 */
[----:B------:R-:W-:Y:S01]  /*1c40*/  UMOV UR26, UR18 ;  /* 0x00000012001a7c82 */ /* 0x000fe20008000000 */
[----:B------:R-:W-:Y:S01]  /*1c50*/  UMOV UR27, UR19 ;  /* 0x00000013001b7c82 */ /* 0x000fe20008000000 */
[----:B------:R-:W-:Y:S01]  /*1c60*/  UMOV UR30, UR10 ;  /* 0x0000000a001e7c82 */ /* 0x000fe20008000000 */
[----:B------:R-:W-:Y:S01]  /*1c70*/  UMOV UR31, UR11 ;  /* 0x0000000b001f7c82 */ /* 0x000fe20008000000 */
[----:B--2---:R-:W-:Y:S04]  /*1c80*/  STS.U16 [R178+UR13+0x2000], R45 ;  /* 0x0020002db2007988 */ /* 0x004fe8000800040d */
[----:B-----5:R-:W-:Y:S04]  /*1c90*/  STS.U16 [R178+UR13+0x2200], R49 ;  /* 0x00220031b2007988 */ /* 0x020fe8000800040d */
[----:B---3--:R-:W-:Y:S04]  /*1ca0*/  STS.U16 [R178+UR13+0x2400], R51 ;  /* 0x00240033b2007988 */ /* 0x008fe8000800040d */
[----:B------:R-:W-:Y:S04]  /*1cb0*/  STS.U16 [R178+UR13+0x2600], R25 ;  /* 0x00260019b2007988 */ /* 0x000fe8000800040d */
[----:B------:R-:W-:Y:S04]  /*1cc0*/  STS.U16 [R178+UR13+0x2800], R37 ;  /* 0x00280025b2007988 */ /* 0x000fe8000800040d */
[----:B------:R-:W-:Y:S04]  /*1cd0*/  STS.U16 [R178+UR13+0x2a00], R39 ;  /* 0x002a0027b2007988 */ /* 0x000fe8000800040d */
[----:B------:R-:W-:Y:S04]  /*1ce0*/  STS.U16 [R178+UR13+0x2c00], R41 ;  /* 0x002c0029b2007988 */ /* 0x000fe8000800040d */
[----:B------:R-:W-:Y:S04]  /*1cf0*/  STS.U16 [R178+UR13+0x2e00], R43 ;  /* 0x002e002bb2007988 */ /* 0x000fe8000800040d */
[----:B------:R0:W-:Y:S04]  /*1d00*/  STS.U16 [R174+UR13+0x2100], R47 ;  /* 0x0021002fae007988 */ /* 0x0001e8000800040d */
[----:B------:R1:W-:Y:S04]  /*1d10*/  STS.U16 [R174+UR13+0x2300], R187 ;  /* 0x002300bbae007988 */ /* 0x0003e8000800040d */
[----:B------:R-:W-:Y:S04]  /*1d20*/  STS.U16 [R174+UR13+0x2500], R189 ;  /* 0x002500bdae007988 */ /* 0x000fe8000800040d */
[----:B----4-:R-:W-:Y:S04]  /*1d30*/  STS.U16 [R174+UR13+0x2700], R191 ;  /* 0x002700bfae007988 */ /* 0x010fe8000800040d */
[----:B------:R-:W-:Y:S04]  /*1d40*/  STS.U16 [R174+UR13+0x2900], R193 ;  /* 0x002900c1ae007988 */ /* 0x000fe8000800040d */
[----:B------:R-:W-:Y:S04]  /*1d50*/  STS.U16 [R174+UR13+0x2b00], R195 ;  /* 0x002b00c3ae007988 */ /* 0x000fe8000800040d */
[----:B------:R-:W-:Y:S04]  /*1d60*/  STS.U16 [R174+UR13+0x2d00], R197 ;  /* 0x002d00c5ae007988 */ /* 0x000fe8000800040d */
[----:B------:R-:W-:Y:S01]  /*1d70*/  STS.U16 [R174+UR13+0x2f00], R199 ;  /* 0x002f00c7ae007988 */ /* 0x000fe2000800040d */
[----:B------:R2:W-:Y:S06]  /*1d80*/  MEMBAR.ALL.CTA ;  /* 0x0000000000007992 */ /* 0x0005ec0000008000 */
[----:B--2---:R-:W2:Y:S02]  /*1d90*/  FENCE.VIEW.ASYNC.S ;  /* 0x00000000000073c6 */ /* 0x004ea40000000000 */
[----:B--2---:R-:W-:Y:S06]  /*1da0*/  BAR.SYNC.DEFER_BLOCKING 0x0 ;  /* 0x0000000000007b1d */ /* 0x004fec0000010000 */
[----:B0-----:R-:W-:-:S06]  /*1db0*/  WARPGROUP.ARRIVE ;  /* 0x00000000000079c5 */ /* 0x001fcc0000000000 */
[----:B------:R-:W-:Y:S04]  /*1dc0*/  HGMMA.64x64x16.F32.BF16 R56, gdesc[UR16].tnspA, RZ, !UPT ;  /* 0x20e00000103879f0 */ /* 0x000fe8000c7018ff */
[----:B------:R-:W-:Y:S04]  /*1dd0*/  HGMMA.64x64x16.F32.BF16 R56, gdesc[UR8].tnspA, R56 ;  /* 0x20e00000083879f0 */ /* 0x000fe80008701838 */
[----:B------:R-:W-:Y:S04]  /*1de0*/  HGMMA.64x64x16.F32.BF16 R24, gdesc[UR24].tnspA, RZ, !UPT ;  /* 0x20e00000181879f0 */ /* 0x000fe8000c7018ff */
[----:B------:R-:W-:Y:S03]  /*1df0*/  HGMMA.64x64x16.F32.BF16 R24, gdesc[UR28].tnspA, R24, gsb0 ;  /* 0x20e000001c1879f0 */ /* 0x000fe60008001818 */
[----:B------:R-:W-:-:S02]  /*1e00*/  WARPGROUP.DEPBAR.LE gsb0, 0x0 ;  /* 0x00008000000079c5 */ /* 0x000fc40000010000 */
[----:B------:R-:W-:Y:S01]  /*1e10*/  FMUL R176, R56, UR32 ;  /* 0x0000002038b07c20 */ /* 0x000fe20008400000 */
[----:B-1----:R-:W-:Y:S01]  /*1e20*/  FMUL R187, R57, UR32 ;  /* 0x0000002039bb7c20 */ /* 0x002fe20008400000 */
[----:B------:R-:W-:-:S04]  /*1e30*/  FMUL R186, R60, UR32 ;  /* 0x000000203cba7c20 */ /* 0x000fc80008400000 */
[----:B------:R-:W-:Y:S01]  /*1e40*/  FMNMX R187, R176, R187, !PT ;  /* 0x000000bbb0bb7209 */ /* 0x000fe20007800000 */
[----:B------:R-:W-:-:S03]  /*1e50*/  FMUL R176, R61, UR32 ;  /* 0x000000203db07c20 */ /* 0x000fc60008400000 */
        /* <DEDUP_REMOVED lines=24> */
[----:B------:R-:W-:-:S04]  /*1fe0*/  FMNMX R187, R186, R187, !PT ;  /* 0x000000bbbabb7209 */ /* 0x000fc80007800000 */
[----:B------:R-:W-:-:S05]  /*1ff0*/  FMNMX R190, R176, R187, !PT ;  /* 0x000000bbb0be7209 */ /* 0x000fca0007800000 */
[----:B------:R-:W0:Y:S02]  /*2000*/  SHFL.BFLY PT, R187, R190, 0x2, 0x1f ;  /* 0x0c401f00bebb7f89 */ /* 0x000e2400000e0000 */
[----:B0-----:R-:W-:-:S05]  /*2010*/  FMNMX R191, R190, R187, !PT ;  /* 0x000000bbbebf7209 */ /* 0x001fca0007800000 */
[----:B------:R-:W0:Y:S01]  /*2020*/  SHFL.BFLY PT, R186, R191, 0x1, 0x1f ;  /* 0x0c201f00bfba7f89 */ /* 0x000e2200000e0000 */
[----:B------:R-:W-:Y:S01]  /*2030*/  FMUL R176, R58, UR32 ;  /* 0x000000203ab07c20 */ /* 0x000fe20008400000 */
[----:B------:R-:W-:-:S05]  /*2040*/  FMUL R187, R59, UR32 ;  /* 0x000000203bbb7c20 */ /* 0x000fca0008400000 */
[----:B------:R-:W-:Y:S01]  /*2050*/  FMNMX R189, R176, R187, !PT ;  /* 0x000000bbb0bd7209 */ /* 0x000fe20007800000 */
[----:B------:R-:W-:Y:S01]  /*2060*/  FMUL R187, R63, UR32 ;  /* 0x000000203fbb7c20 */ /* 0x000fe20008400000 */
[----:B0-----:R-:W-:Y:S01]  /*2070*/  FMNMX R188, R191, R186, !PT ;  /* 0x000000babfbc7209 */ /* 0x001fe20007800000 */
[----:B------:R-:W-:-:S03]  /*2080*/  FMUL R186, R62, UR32 ;  /* 0x000000203eba7c20 */ /* 0x000fc60008400000 */
[----:B------:R-:W-:Y:S02]  /*2090*/  FMNMX R176, R188, R185, !PT ;  /* 0x000000b9bcb07209 */ /* 0x000fe40007800000 */
[----:B------:R-:W-:Y:S01]  /*20a0*/  FMNMX R188, R186, R189, !PT ;  /* 0x000000bdbabc7209 */ /* 0x000fe20007800000 */
[----:B------:R-:W-:-:S03]  /*20b0*/  FMUL R186, R66, UR32 ;  /* 0x0000002042ba7c20 */ /* 0x000fc60008400000 */
[----:B------:R-:W-:Y:S01]  /*20c0*/  FMNMX R189, R187, R188, !PT ;  /* 0x000000bcbbbd7209 */ /* 0x000fe20007800000 */
[----:B------:R-:W-:-:S03]  /*20d0*/  FMUL R187, R67, UR32 ;  /* 0x0000002043bb7c20 */ /* 0x000fc60008400000 */
[----:B------:R-:W-:Y:S01]  /*20e0*/  FMNMX R188, R186, R189, !PT ;  /* 0x000000bdbabc7209 */ /* 0x000fe20007800000 */
[----:B------:R-:W-:Y:S01]  /*20f0*/  FMUL R186, R70, UR32 ;  /* 0x0000002046ba7c20 */ /* 0x000fe20008400000 */
[----:B------:R-:W-:Y:S02]  /*2100*/  FFMA R189, R57, UR32, -R176 ;  /* 0x0000002039bd7c23 */ /* 0x000fe400080008b0 */
[----:B------:R-:W-:Y:S01]  /*2110*/  FMNMX R57, R187, R188, !PT ;  /* 0x000000bcbb397209 */ /* 0x000fe20007800000 */
[----:B------:R-:W-:-:S03]  /*2120*/  FMUL R187, R71, UR32 ;  /* 0x0000002047bb7c20 */ /* 0x000fc60008400000 */
[----:B------:R-:W-:Y:S01]  /*2130*/  FMNMX R188, R186, R57, !PT ;  /* 0x00000039babc7209 */ /* 0x000fe20007800000 */
[----:B------:R-:W-:Y:S01]  /*2140*/  FMUL R190, R189, 1.4426950216293334961 ;  /* 0x3fb8aa3bbdbe7820 */ /* 0x000fe20000400000 */
[----:B------:R-:W-:Y:S02]  /*2150*/  FMUL R186, R74, UR32 ;  /* 0x000000204aba7c20 */ /* 0x000fe40008400000 */
        /* <DEDUP_REMOVED lines=11> */
[----:B------:R-:W-:Y:S01]  /*2210*/  FMUL R187, R83, UR32 ;  /* 0x0000002053bb7c20 */ /* 0x000fe20008400000 */
[----:B------:R0:W-:Y:S02]  /*2220*/  MUFU.EX2 R57, R190 ;  /* 0x000000be00397308 */ /* 0x0001e40000000800 */
[----:B------:R-:W-:Y:S01]  /*2230*/  FMNMX R186, R186, R189, !PT ;  /* 0x000000bdbaba7209 */ /* 0x000fe20007800000 */
[----:B------:R-:W-:-:S03]  /*2240*/  FMUL R192, R87, UR32 ;  /* 0x0000002057c07c20 */ /* 0x000fc60008400000 */
[----:B------:R-:W-:Y:S01]  /*2250*/  FMNMX R193, R187, R186, !PT ;  /* 0x000000babbc17209 */ /* 0x000fe20007800000 */
[----:B0-----:R-:W-:-:S05]  /*2260*/  FMUL R190, R86, UR32 ;  /* 0x0000002056be7c20 */ /* 0x001fca0008400000 */
[----:B------:R-:W-:-:S04]  /*2270*/  FMNMX R193, R190, R193, !PT ;  /* 0x000000c1bec17209 */ /* 0x000fc80007800000 */
[----:B------:R-:W-:-:S05]  /*2280*/  FMNMX R190, R192, R193, !PT ;  /* 0x000000c1c0be7209 */ /* 0x000fca0007800000 */
[----:B------:R-:W0:Y:S01]  /*2290*/  SHFL.BFLY PT, R207, R190, 0x2, 0x1f ;  /* 0x0c401f00becf7f89 */ /* 0x000e2200000e0000 */
[----:B------:R-:W-:-:S06]  /*22a0*/  IMAD.WIDE R194, R177, 0x2, R122 ;  /* 0x00000002b1c27825 */ /* 0x000fcc00078e027a */
[----:B------:R0:W2:Y:S01]  /*22b0*/  LDG.E.U16 R195, desc[UR20][R194.64] ;  /* 0x00000014c2c37981 */ /* 0x0000a2000c1e1500 */
[----:B------:R-:W-:-:S04]  /*22c0*/  IMAD.WIDE R188, R177, 0x2, R126 ;  /* 0x00000002b1bc7825 */ /* 0x000fc800078e027e */
[----:B------:R-:W-:Y:S01]  /*22d0*/  FMUL R215, R25, UR32 ;  /* 0x0000002019d77c20 */ /* 0x000fe20008400000 */
[----:B------:R-:W-:Y:S01]  /*22e0*/  IMAD.WIDE R186, R177, 0x2, R128 ;  /* 0x00000002b1ba7825 */ /* 0x000fe200078e0280 */
[----:B------:R1:W3:Y:S01]  /*22f0*/  LDG.E.U16 R189, desc[UR20][R188.64] ;  /* 0x00000014bcbd7981 */ /* 0x0002e2000c1e1500 */
[----:B0-----:R-:W-:-:S05]  /*2300*/  FMNMX R194, R190, R207, !PT ;  /* 0x000000cfbec27209 */ /* 0x001fca0007800000 */
[----:B------:R-:W0:Y:S01]  /*2310*/  SHFL.BFLY PT, R219, R194, 0x1, 0x1f ;  /* 0x0c201f00c2db7f89 */ /* 0x000e2200000e0000 */
[----:B-1----:R-:W-:Y:S01]  /*2320*/  FMUL R188, R24, UR32 ;  /* 0x0000002018bc7c20 */ /* 0x002fe20008400000 */
[----:B------:R1:W-:Y:S01]  /*2330*/  MUFU.EX2 R61, R191 ;  /* 0x000000bf003d7308 */ /* 0x0003e20000000800 */
[----:B------:R-:W-:Y:S01]  /*2340*/  FMUL R190, R28, UR32 ;  /* 0x000000201cbe7c20 */ /* 0x000fe20008400000 */
[----:B------:R-:W-:Y:S02]  /*2350*/  IMAD.WIDE R192, R177, 0x2, R124 ;  /* 0x00000002b1c07825 */ /* 0x000fe400078e027c */
[----:B------:R-:W-:-:S03]  /*2360*/  FMNMX R215, R188, R215, !PT ;  /* 0x000000d7bcd77209 */ /* 0x000fc60007800000 */
[----:B------:R-:W4:Y:S04]  /*2370*/  LDG.E.U16 R197, desc[UR20][R192.64] ;  /* 0x00000014c0c57981 */ /* 0x000f28000c1e1500 */
[----:B-1----:R1:W5:Y:S01]  /*2380*/  LDG.E.U16 R191, desc[UR20][R186.64] ;  /* 0x00000014babf7981 */ /* 0x002362000c1e1500 */
[----:B------:R-:W-:Y:S01]  /*2390*/  FMNMX R215, R190, R215, !PT ;  /* 0x000000d7bed77209 */ /* 0x000fe20007800000 */
[----:B------:R-:W-:Y:S01]  /*23a0*/  FMUL R190, R29, UR32 ;  /* 0x000000201dbe7c20 */ /* 0x000fe20008400000 */
[----:B-1----:R-:W-:Y:S01]  /*23b0*/  IMAD.WIDE R186, R177, 0x2, R120 ;  /* 0x00000002b1ba7825 */ /* 0x002fe200078e0278 */
[----:B0-----:R-:W-:-:S04]  /*23c0*/  FMNMX R188, R194, R219, !PT ;  /* 0x000000dbc2bc7209 */ /* 0x001fc80007800000 */
[----:B------:R0:W2:Y:S01]  /*23d0*/  LDG.E.U16 R205, desc[UR20][R186.64] ;  /* 0x00000014bacd7981 */ /* 0x0000a2000c1e1500 */
[----:B------:R-:W-:Y:S01]  /*23e0*/  IMAD.WIDE R192, R177, 0x2, R18 ;  /* 0x00000002b1c07825 */ /* 0x000fe200078e0212 */
[----:B------:R-:W-:-:S03]  /*23f0*/  FMNMX R188, R188, R175, !PT ;  /* 0x000000afbcbc7209 */ /* 0x000fc60007800000 */
[----:B------:R-:W-:Y:S01]  /*2400*/  FADD R194, -R176, R185 ;  /* 0x000000b9b0c27221 */ /* 0x000fe20000000100 */
[----:B------:R-:W-:Y:S01]  /*2410*/  FMUL R185, R32, UR32 ;  /* 0x0000002020b97c20 */ /* 0x000fe20008400000 */
[----:B------:R1:W4:Y:S01]  /*2420*/  LDG.E.U16 R201, desc[UR20][R192.64] ;  /* 0x00000014c0c97981 */ /* 0x000322000c1e1500 */
[----:B0-----:R-:W-:-:S05]  /*2430*/  IMAD.WIDE R186, R177, 0x2, R8 ;  /* 0x00000002b1ba7825 */ /* 0x001fca00078e0208 */
[----:B------:R0:W3:Y:S01]  /*2440*/  LDG.E.U16 R217, desc[UR20][R186.64] ;  /* 0x00000014bad97981 */ /* 0x0000e2000c1e1500 */
[----:B-1----:R-:W-:-:S04]  /*2450*/  IMAD.WIDE R192, R177, 0x2, R10 ;  /* 0x00000002b1c07825 */ /* 0x002fc800078e020a */
[----:B------:R-:W-:Y:S01]  /*2460*/  FMUL R196, R194, 1.4426950216293334961 ;  /* 0x3fb8aa3bc2c47820 */ /* 0x000fe20000400000 */
[----:B------:R-:W-:Y:S01]  /*2470*/  FMUL R194, R36, UR32 ;  /* 0x0000002024c27c20 */ /* 0x000fe20008400000 */
[--C-:B------:R-:W-:Y:S01]  /*2480*/  FFMA R59, R59, UR32, -R188.reuse ;  /* 0x000000203b3b7c23 */ /* 0x100fe200080008bc */
[----:B------:R1:W4:Y:S01]  /*2490*/  LDG.E.U16 R213, desc[UR20][R192.64] ;  /* 0x00000014c0d57981 */ /* 0x000322000c1e1500 */
[----:B0-----:R-:W-:Y:S01]  /*24a0*/  FMNMX R186, R190, R215, !PT ;  /* 0x000000d7beba7209 */ /* 0x001fe20007800000 */
[----:B------:R-:W-:Y:S01]  /*24b0*/  FFMA R187, R58, UR32, -R188 ;  /* 0x000000203abb7c23 */ /* 0x000fe200080008bc */
[----:B------:R-:W-:Y:S02]  /*24c0*/  FMUL R58, R33, UR32 ;  /* 0x00000020213a7c20 */ /* 0x000fe40008400000 */
[----:B------:R-:W-:Y:S01]  /*24d0*/  FMNMX R215, R185, R186, !PT ;  /* 0x000000bab9d77209 */ /* 0x000fe20007800000 */
[----:B-1----:R-:W-:-:S03]  /*24e0*/  IMAD.WIDE R192, R177, 0x2, R6 ;  /* 0x00000002b1c07825 */ /* 0x002fc600078e0206 */
[----:B------:R-:W-:Y:S01]  /*24f0*/  FMNMX R215, R58, R215, !PT ;  /* 0x000000d73ad77209 */ /* 0x000fe20007800000 */
[----:B------:R-:W-:Y:S01]  /*2500*/  FMUL R58, R37, UR32 ;  /* 0x00000020253a7c20 */ /* 0x000fe20008400000 */
[----:B------:R0:W1:Y:S01]  /*2510*/  MUFU.EX2 R190, R196 ;  /* 0x000000c400be7308 */ /* 0x0000620000000800 */
[----:B------:R0:W4:Y:S01]  /*2520*/  LDG.E.U16 R223, desc[UR20][R192.64] ;  /* 0x00000014c0df7981 */ /* 0x000122000c1e1500 */
[----:B------:R-:W-:Y:S01]  /*2530*/  FMNMX R215, R194, R215, !PT ;  /* 0x000000d7c2d77209 */ /* 0x000fe20007800000 */
[----:B------:R-:W-:Y:S01]  /*2540*/  FMUL R185, R187, 1.4426950216293334961 ;  /* 0x3fb8aa3bbbb97820 */ /* 0x000fe20000400000 */
[----:B------:R-:W-:-:S04]  /*2550*/  IMAD.WIDE R186, R177, 0x2, R4 ;  /* 0x00000002b1ba7825 */ /* 0x000fc800078e0204 */
[----:B0-----:R-:W-:Y:S01]  /*2560*/  FMUL R196, R59, 1.4426950216293334961 ;  /* 0x3fb8aa3b3bc47820 */ /* 0x001fe20000400000 */
[----:B------:R-:W-:Y:S01]  /*2570*/  FMUL R59, R40, UR32 ;  /* 0x00000020283b7c20 */ /* 0x000fe20008400000 */
[--C-:B------:R-:W-:Y:S01]  /*2580*/  FFMA R193, R62, UR32, -R188.reuse ;  /* 0x000000203ec17c23 */ /* 0x100fe200080008bc */
[----:B------:R-:W-:Y:S01]  /*2590*/  FMNMX R192, R58, R215, !PT ;  /* 0x000000d73ac07209 */ /* 0x000fe20007800000 */
[----:B------:R-:W-:Y:S01]  /*25a0*/  FMUL R58, R41, UR32 ;  /* 0x00000020293a7c20 */ /* 0x000fe20008400000 */
[----:B------:R0:W4:Y:S01]  /*25b0*/  LDG.E.U16 R229, desc[UR20][R186.64] ;  /* 0x00000014bae57981 */ /* 0x000122000c1e1500 */
[----:B------:R-:W-:Y:S01]  /*25c0*/  FMUL R194, R193, 1.4426950216293334961 ;  /* 0x3fb8aa3bc1c27820 */ /* 0x000fe20000400000 */
[----:B------:R-:W-:Y:S01]  /*25d0*/  FMNMX R193, R59, R192, !PT ;  /* 0x000000c03bc17209 */ /* 0x000fe20007800000 */
[----:B------:R-:W-:Y:S01]  /*25e0*/  FMUL R59, R44, UR32 ;  /* 0x000000202c3b7c20 */ /* 0x000fe20008400000 */
[----:B0-----:R-:W-:Y:S02]  /*25f0*/  FFMA R187, R63, UR32, -R188 ;  /* 0x000000203fbb7c23 */ /* 0x001fe400080008bc */
[----:B------:R-:W-:Y:S01]  /*2600*/  FMNMX R186, R58, R193, !PT ;  /* 0x000000c13aba7209 */ /* 0x000fe20007800000 */
[----:B------:R-:W-:Y:S01]  /*2610*/  FMUL R58, R45, UR32 ;  /* 0x000000202d3a7c20 */ /* 0x000fe20008400000 */
[----:B------:R-:W-:-:S02]  /*2620*/  FMUL R193, R187, 1.4426950216293334961 ;  /* 0x3fb8aa3bbbc17820 */ /* 0x000fc40000400000 */
        /* <DEDUP_REMOVED lines=9> */
[----:B------:R-:W-:-:S03]  /*26c0*/  FFMA R192, R66, UR32, -R188 ;  /* 0x0000002042c07c23 */ /* 0x000fc600080008bc */
[----:B------:R-:W-:Y:S01]  /*26d0*/  FMNMX R186, R58, R59, !PT ;  /* 0x0000003b3aba7209 */ /* 0x000fe20007800000 */
[--C-:B------:R-:W-:Y:S01]  /*26e0*/  FFMA R58, R71, UR32, -R188.reuse ;  /* 0x00000020473a7c23 */ /* 0x100fe200080008bc */
[----:B------:R0:W-:Y:S01]  /*26f0*/  MUFU.EX2 R62, R196 ;  /* 0x000000c4003e7308 */ /* 0x0001e20000000800 */
[----:B------:R-:W-:Y:S01]  /*2700*/  FFMA R187, R70, UR32, -R188 ;  /* 0x0000002046bb7c23 */ /* 0x000fe200080008bc */
[----:B------:R-:W-:-:S06]  /*2710*/  IMAD.WIDE R198, R177, 0x2, R20 ;  /* 0x00000002b1c67825 */ /* 0x000fcc00078e0214 */
[----:B------:R1:W-:Y:S01]  /*2720*/  MUFU.EX2 R66, R193 ;  /* 0x000000c100427308 */ /* 0x0003e20000000800 */
[----:B0-----:R-:W-:Y:S01]  /*2730*/  FMUL R196, R192, 1.4426950216293334961 ;  /* 0x3fb8aa3bc0c47820 */ /* 0x001fe20000400000 */
[----:B------:R-:W-:Y:S01]  /*2740*/  FFMA R192, R67, UR32, -R188 ;  /* 0x0000002043c07c23 */ /* 0x000fe200080008bc */
[----:B------:R-:W-:Y:S01]  /*2750*/  FMUL R59, R187, 1.4426950216293334961 ;  /* 0x3fb8aa3bbb3b7820 */ /* 0x000fe20000400000 */
[C---:B------:R-:W-:Y:S01]  /*2760*/  IMAD.WIDE R206, R177.reuse, 0x2, R16 ;  /* 0x00000002b1ce7825 */ /* 0x040fe200078e0210 */
[----:B------:R0:W4:Y:S03]  /*2770*/  LDG.E.U16 R199, desc[UR20][R198.64] ;  /* 0x00000014c6c77981 */ /* 0x000126000c1e1500 */
[----:B-1----:R-:W-:Y:S01]  /*2780*/  FMUL R193, R58, 1.4426950216293334961 ;  /* 0x3fb8aa3b3ac17820 */ /* 0x002fe20000400000 */
[----:B------:R-:W-:Y:S01]  /*2790*/  FFMA R58, R74, UR32, -R188 ;  /* 0x000000204a3a7c23 */ /* 0x000fe200080008bc */
[----:B------:R1:W-:Y:S01]  /*27a0*/  MUFU.EX2 R67, R196 ;  /* 0x000000c400437308 */ /* 0x0003e20000000800 */
[C---:B------:R-:W-:Y:S01]  /*27b0*/  IMAD.WIDE R202, R177.reuse, 0x2, R22 ;  /* 0x00000002b1ca7825 */ /* 0x040fe200078e0216 */
[----:B------:R-:W4:Y:S03]  /*27c0*/  LDG.E.U16 R207, desc[UR20][R206.64] ;  /* 0x00000014cecf7981 */ /* 0x000f26000c1e1500 */
[----:B------:R-:W-:-:S02]  /*27d0*/  IMAD.WIDE R210, R177, 0x2, R14 ;  /* 0x00000002b1d27825 */ /* 0x000fc400078e020e */
[----:B------:R0:W4:Y:S02]  /*27e0*/  LDG.E.U16 R203, desc[UR20][R202.64] ;  /* 0x00000014cacb7981 */ /* 0x000124000c1e1500 */
[----:B-1----:R-:W-:Y:S01]  /*27f0*/  FMUL R196, R58, 1.4426950216293334961 ;  /* 0x3fb8aa3b3ac47820 */ /* 0x002fe20000400000 */
[----:B------:R-:W-:Y:S01]  /*2800*/  FFMA R58, R75, UR32, -R188 ;  /* 0x000000204b3a7c23 */ /* 0x000fe200080008bc */
[C---:B------:R-:W-:Y:S01]  /*2810*/  IMAD.WIDE R208, R177.reuse, 0x2, R12 ;  /* 0x00000002b1d07825 */ /* 0x040fe200078e020c */
[----:B------:R1:W-:Y:S01]  /*2820*/  MUFU.EX2 R71, R59 ;  /* 0x0000003b00477308 */ /* 0x0003e20000000800 */
[----:B------:R-:W4:Y:S02]  /*2830*/  LDG.E.U16 R211, desc[UR20][R210.64] ;  /* 0x00000014d2d37981 */ /* 0x000f24000c1e1500 */
[----:B0-----:R-:W-:Y:S02]  /*2840*/  FMUL R198, R58, 1.4426950216293334961 ;  /* 0x3fb8aa3b3ac67820 */ /* 0x001fe40000400000 */
[----:B------:R-:W4:Y:S01]  /*2850*/  LDG.E.U16 R209, desc[UR20][R208.64] ;  /* 0x00000014d0d17981 */ /* 0x000f22000c1e1500 */
[----:B-1----:R-:W-:-:S06]  /*2860*/  IMAD.WIDE R58, R177, 0x2, R2 ;  /* 0x00000002b13a7825 */ /* 0x002fcc00078e0202 */
[----:B------:R0:W4:Y:S04]  /*2870*/  LDG.E.U16 R59, desc[UR20][R58.64] ;  /* 0x000000143a3b7981 */ /* 0x000128000c1e1500 */
[----:B------:R-:W1:Y:S01]  /*2880*/  SHFL.BFLY PT, R187, R186, 0x2, 0x1f ;  /* 0x0c401f00babb7f89 */ /* 0x000e6200000e0000 */
[----:B------:R-:W-:Y:S01]  /*2890*/  FMUL R192, R192, 1.4426950216293334961 ;  /* 0x3fb8aa3bc0c07820 */ /* 0x000fe20000400000 */
[----:B------:R-:W-:Y:S01]  /*28a0*/  MUFU.EX2 R63, R194 ;  /* 0x000000c2003f7308 */ /* 0x000fe20000000800 */
[----:B------:R-:W-:Y:S07]  /*28b0*/  BAR.SYNC.DEFER_BLOCKING 0x0 ;  /* 0x0000000000007b1d */ /* 0x000fee0000010000 */
[----:B------:R0:W-:Y:S02]  /*28c0*/  MUFU.EX2 R70, R192 ;  /* 0x000000c000467308 */ /* 0x0001e40000000800 */
[----:B0-----:R-:W-:-:S04]  /*28d0*/  FFMA R192, R78, UR32, -R188 ;  /* 0x000000204ec07c23 */ /* 0x001fc800080008bc */
[----:B------:R-:W-:Y:S01]  /*28e0*/  FMUL R200, R192, 1.4426950216293334961 ;  /* 0x3fb8aa3bc0c87820 */ /* 0x000fe20000400000 */
[--C-:B------:R-:W-:Y:S01]  /*28f0*/  FFMA R192, R79, UR32, -R188.reuse ;  /* 0x000000204fc07c23 */ /* 0x100fe200080008bc */
[----:B-1----:R-:W-:Y:S01]  /*2900*/  FMNMX R194, R186, R187, !PT ;  /* 0x000000bbbac27209 */ /* 0x002fe20007800000 */
[----:B------:R-:W-:Y:S01]  /*2910*/  FMUL R186, R26, UR32 ;  /* 0x000000201aba7c20 */ /* 0x000fe20008400000 */
[----:B------:R-:W-:Y:S01]  /*2920*/  FMUL R187, R27, UR32 ;  /* 0x000000201bbb7c20 */ /* 0x000fe20008400000 */
[----:B------:R0:W-:Y:S01]  /*2930*/  MUFU.EX2 R74, R193 ;  /* 0x000000c1004a7308 */ /* 0x0001e20000000800 */
[----:B------:R-:W-:Y:S01]  /*2940*/  FMUL R202, R192, 1.4426950216293334961 ;  /* 0x3fb8aa3bc0ca7820 */ /* 0x000fe20000400000 */
[----:B------:R-:W-:Y:S01]  /*2950*/  FMUL R192, R30, UR32 ;  /* 0x000000201ec07c20 */ /* 0x000fe20008400000 */
[----:B------:R-:W1:Y:S01]  /*2960*/  SHFL.BFLY PT, R215, R194, 0x1, 0x1f ;  /* 0x0c201f00c2d77f89 */ /* 0x000e6200000e0000 */
[----:B------:R-:W-:Y:S01]  /*2970*/  FMNMX R187, R186, R187, !PT ;  /* 0x000000bbbabb7209 */ /* 0x000fe20007800000 */
[----:B0-----:R-:W-:-:S03]  /*2980*/  FFMA R193, R82, UR32, -R188 ;  /* 0x0000002052c17c23 */ /* 0x001fc600080008bc */
[----:B------:R0:W-:Y:S01]  /*2990*/  MUFU.EX2 R75, R196 ;  /* 0x000000c4004b7308 */ /* 0x0001e20000000800 */
[----:B------:R-:W-:Y:S01]  /*29a0*/  FMUL R186, R31, UR32 ;  /* 0x000000201fba7c20 */ /* 0x000fe20008400000 */
[----:B0-----:R-:W-:Y:S01]  /*29b0*/  FMUL R196, R193, 1.4426950216293334961 ;  /* 0x3fb8aa3bc1c47820 */ /* 0x001fe20000400000 */
[----:B------:R-:W-:Y:S01]  /*29c0*/  FFMA R193, R83, UR32, -R188 ;  /* 0x0000002053c17c23 */ /* 0x000fe200080008bc */
[----:B------:R-:W-:Y:S01]  /*29d0*/  FMNMX R83, R192, R187, !PT ;  /* 0x000000bbc0537209 */ /* 0x000fe20007800000 */
[----:B------:R-:W-:-:S03]  /*29e0*/  FMUL R187, R34, UR32 ;  /* 0x0000002022bb7c20 */ /* 0x000fc60008400000 */
[----:B------:R0:W-:Y:S01]  /*29f0*/  MUFU.EX2 R78, R198 ;  /* 0x000000c6004e7308 */ /* 0x0001e20000000800 */
[----:B------:R-:W-:Y:S01]  /*2a00*/  FMNMX R192, R186, R83, !PT ;  /* 0x00000053bac07209 */ /* 0x000fe20007800000 */
[----:B------:R-:W-:Y:S01]  /*2a10*/  FMUL R186, R35, UR32 ;  /* 0x0000002023ba7c20 */ /* 0x000fe20008400000 */
[----:B0-----:R-:W-:Y:S02]  /*2a20*/  FMUL R198, R193, 1.4426950216293334961 ;  /* 0x3fb8aa3bc1c67820 */ /* 0x001fe40000400000 */
[----:B------:R-:W-:Y:S01]  /*2a30*/  FMNMX R193, R187, R192, !PT ;  /* 0x000000c0bbc17209 */ /* 0x000fe20007800000 */
[----:B------:R-:W-:-:S03]  /*2a40*/  FMUL R187, R38, UR32 ;  /* 0x0000002026bb7c20 */ /* 0x000fc60008400000 */
[----:B------:R-:W-:-:S04]  /*2a50*/  FMNMX R186, R186, R193, !PT ;  /* 0x000000c1baba7209 */ /* 0x000fc80007800000 */
[----:B------:R-:W-:Y:S01]  /*2a60*/  FMNMX R193, R187, R186, !PT ;  /* 0x000000babbc17209 */ /* 0x000fe20007800000 */
[----:B------:R-:W-:Y:S01]  /*2a70*/  FMUL R186, R39, UR32 ;  /* 0x0000002027ba7c20 */ /* 0x000fe20008400000 */
[----:B-1----:R-:W-:Y:S01]  /*2a80*/  FMNMX R192, R194, R215, !PT ;  /* 0x000000d7c2c07209 */ /* 0x002fe20007800000 */
[----:B------:R-:W-:-:S03]  /*2a90*/  FMUL R187, R42, UR32 ;  /* 0x000000202abb7c20 */ /* 0x000fc60008400000 */
[----:B------:R-:W-:Y:S02]  /*2aa0*/  FMNMX R194, R186, R193, !PT ;  /* 0x000000c1bac27209 */ /* 0x000fe40007800000 */
[----:B------:R-:W-:Y:S01]  /*2ab0*/  FMNMX R186, R192, R183, !PT ;  /* 0x000000b7c0ba7209 */ /* 0x000fe20007800000 */
[----:B------:R-:W-:Y:S01]  /*2ac0*/  FMUL R192, R43, UR32 ;  /* 0x000000202bc07c20 */ /* 0x000fe20008400000 */
[----:B------:R-:W-:Y:S01]  /*2ad0*/  FMNMX R193, R187, R194, !PT ;  /* 0x000000c2bbc17209 */ /* 0x000fe20007800000 */
[----:B------:R-:W-:-:S03]  /*2ae0*/  FMUL R187, R46, UR32 ;  /* 0x000000202ebb7c20 */ /* 0x000fc60008400000 */
[----:B------:R-:W-:Y:S01]  /*2af0*/  FMNMX R192, R192, R193, !PT ;  /* 0x000000c1c0c07209 */ /* 0x000fe20007800000 */
[--C-:B------:R-:W-:Y:S01]  /*2b00*/  FFMA R194, R24, UR32, -R186.reuse ;  /* 0x0000002018c27c23 */ /* 0x100fe200080008ba */
[----:B------:R-:W-:Y:S02]  /*2b10*/  FMUL R24, R47, UR32 ;  /* 0x000000202f187c20 */ /* 0x000fe40008400000 */
[----:B------:R-:W-:Y:S01]  /*2b20*/  FMNMX R193, R187, R192, !PT ;  /* 0x000000c0bbc17209 */ /* 0x000fe20007800000 */
[----:B------:R-:W-:Y:S01]  /*2b30*/  FMUL R192, R50, UR32 ;  /* 0x0000002032c07c20 */ /* 0x000fe20008400000 */
[----:B------:R-:W-:Y:S02]  /*2b40*/  FFMA R25, R25, UR32, -R186 ;  /* 0x0000002019197c23 */ /* 0x000fe400080008ba */
[----:B------:R-:W-:Y:S01]  /*2b50*/  FMNMX R193, R24, R193, !PT ;  /* 0x000000c118c17209 */ /* 0x000fe20007800000 */
[----:B------:R-:W-:Y:S01]  /*2b60*/  FMUL R24, R51, UR32 ;  /* 0x0000002033187c20 */ /* 0x000fe20008400000 */
[----:B------:R0:W-:Y:S02]  /*2b70*/  MUFU.EX2 R58, R196 ;  /* 0x000000c4003a7308 */ /* 0x0001e40000000800 */
[----:B------:R-:W-:-:S06]  /*2b80*/  FMNMX R193, R192, R193, !PT ;  /* 0x000000c1c0c17209 */ /* 0x000fcc0007800000 */
[----:B------:R1:W-:Y:S01]  /*2b90*/  MUFU.EX2 R83, R198 ;  /* 0x000000c600537308 */ /* 0x0003e20000000800 */
[----:B0-----:R-:W-:Y:S01]  /*2ba0*/  FMUL R196, R194, 1.4426950216293334961 ;  /* 0x3fb8aa3bc2c47820 */ /* 0x001fe20000400000 */
[----:B------:R-:W-:Y:S01]  /*2bb0*/  FFMA R194, R28, UR32, -R186 ;  /* 0x000000201cc27c23 */ /* 0x000fe200080008ba */
[----:B------:R-:W-:Y:S01]  /*2bc0*/  FMNMX R28, R24, R193, !PT ;  /* 0x000000c1181c7209 */ /* 0x000fe20007800000 */
[----:B------:R-:W-:Y:S01]  /*2bd0*/  FMUL R24, R55, UR32 ;  /* 0x0000002037187c20 */ /* 0x000fe20008400000 */
[----:B-1----:R-:W-:Y:S01]  /*2be0*/  FMUL R198, R25, 1.4426950216293334961 ;  /* 0x3fb8aa3b19c67820 */ /* 0x002fe20000400000 */
[----:B------:R-:W-:-:S05]  /*2bf0*/  FMUL R25, R54, UR32 ;  /* 0x0000002036197c20 */ /* 0x000fca0008400000 */
[----:B------:R-:W-:-:S04]  /*2c00*/  FMNMX R25, R25, R28, !PT ;  /* 0x0000001c19197209 */ /* 0x000fc80007800000 */
[----:B------:R-:W-:-:S05]  /*2c10*/  FMNMX R24, R24, R25, !PT ;  /* 0x0000001918187209 */ /* 0x000fca0007800000 */
[----:B------:R-:W0:Y:S02]  /*2c20*/  SHFL.BFLY PT, R25, R24, 0x2, 0x1f ;  /* 0x0c401f0018197f89 */ /* 0x000e2400000e0000 */
[----:B0-----:R-:W-:-:S05]  /*2c30*/  FMNMX R25, R24, R25, !PT ;  /* 0x0000001918197209 */ /* 0x001fca0007800000 */
[----:B------:R-:W0:Y:S04]  /*2c40*/  SHFL.BFLY PT, R24, R25, 0x1, 0x1f ;  /* 0x0c201f0019187f89 */ /* 0x000e2800000e0000 */
[----:B-----5:R-:W-:Y:S04]  /*2c50*/  STS.U16 [R178+UR13+0x2000], R191 ;  /* 0x002000bfb2007988 */ /* 0x020fe8000800040d */
[----:B--2---:R-:W-:Y:S04]  /*2c60*/  STS.U16 [R178+UR13+0x2400], R205 ;  /* 0x002400cdb2007988 */ /* 0x004fe8000800040d */
[----:B---3--:R-:W-:Y:S01]  /*2c70*/  STS.U16 [R178+UR13+0x2c00], R217 ;  /* 0x002c00d9b2007988 */ /* 0x008fe2000800040d */
[----:B0-----:R-:W-:Y:S01]  /*2c80*/  FMNMX R231, R25, R24, !PT ;  /* 0x0000001819e77209 */ /* 0x001fe20007800000 */
[----:B------:R-:W-:-:S03]  /*2c90*/  FADD R24, -R186, R183 ;  /* 0x000000b7ba187221 */ /* 0x000fc60000000100 */
[----:B------:R-:W-:Y:S01]  /*2ca0*/  FMNMX R231, R231, R184, !PT ;  /* 0x000000b8e7e77209 */ /* 0x000fe20007800000 */
[----:B------:R-:W-:Y:S01]  /*2cb0*/  FMUL R24, R24, 1.4426950216293334961 ;  /* 0x3fb8aa3b18187820 */ /* 0x000fe20000400000 */
[----:B------:R-:W-:Y:S01]  /*2cc0*/  FADD R175, -R188, R175 ;  /* 0x000000afbcaf7221 */ /* 0x000fe20000000100 */
[--C-:B------:R-:W-:Y:S01]  /*2cd0*/  FFMA R56, R56, UR32, -R176.reuse ;  /* 0x0000002038387c23 */ /* 0x100fe200080008b0 */
[--C-:B------:R-:W-:Y:S01]  /*2ce0*/  FFMA R60, R60, UR32, -R176.reuse ;  /* 0x000000203c3c7c23 */ /* 0x100fe200080008b0 */
[----:B------:R0:W-:Y:S01]  /*2cf0*/  MUFU.EX2 R208, R24 ;  /* 0x0000001800d07308 */ /* 0x0001e20000000800 */
[--C-:B------:R-:W-:Y:S01]  /*2d00*/  FFMA R64, R64, UR32, -R176.reuse ;  /* 0x0000002040407c23 */ /* 0x100fe200080008b0 */
        /* <DEDUP_REMOVED lines=10> */
[----:B------:R-:W-:Y:S01]  /*2db0*/  FFMA R85, R85, UR32, -R176 ;  /* 0x0000002055557c23 */ /* 0x000fe200080008b0 */
[--C-:B------:R-:W-:Y:S01]  /*2dc0*/  FFMA R86, R86, UR32, -R188.reuse ;  /* 0x0000002056567c23 */ /* 0x100fe200080008bc */
[----:B------:R-:W-:Y:S01]  /*2dd0*/  FFMA R87, R87, UR32, -R188 ;  /* 0x0000002057577c23 */ /* 0x000fe200080008bc */
[----:B0-----:R-:W-:Y:S01]  /*2de0*/  FADD R24, -R231, R184 ;  /* 0x000000b8e7187221 */ /* 0x001fe20000000100 */
[----:B------:R-:W-:Y:S01]  /*2df0*/  FMUL R175, R175, 1.4426950216293334961 ;  /* 0x3fb8aa3bafaf7820 */ /* 0x000fe20000400000 */
        /* <DEDUP_REMOVED lines=29> */
[----:B------:R-:W-:Y:S01]  /*2fd0*/  FMUL R56, R56, 1.4426950216293334961 ;  /* 0x3fb8aa3b38387820 */ /* 0x000fe20000400000 */
        /* <DEDUP_REMOVED lines=11> */
[----:B----4-:R-:W-:Y:S04]  /*3090*/  STS.U16 [R178+UR13+0x2800], R207 ;  /* 0x002800cfb2007988 */ /* 0x010fe8000800040d */
[----:B------:R0:W-:Y:S04]  /*30a0*/  STS.U16 [R174+UR13+0x2100], R189 ;  /* 0x002100bdae007988 */ /* 0x0001e8000800040d */
[----:B------:R-:W-:Y:S04]  /*30b0*/  STS.U16 [R174+UR13+0x2500], R203 ;  /* 0x002500cbae007988 */ /* 0x000fe8000800040d */
        /* <DEDUP_REMOVED lines=9> */
[----:B------:R-:W-:Y:S01]  /*3150*/  STS.U16 [R144+UR13+0x2f00], R59 ;  /* 0x002f003b90007988 */ /* 0x000fe2000800040d */
[----:B------:R1:W-:Y:S06]  /*3160*/  MEMBAR.ALL.CTA ;  /* 0x0000000000007992 */ /* 0x0003ec0000008000 */
[----:B-1----:R-:W1:Y:S01]  /*3170*/  FENCE.VIEW.ASYNC.S ;  /* 0x00000000000073c6 */ /* 0x002e620000000000 */
        /* <DEDUP_REMOVED lines=35> */
[----:B------:R-:W2:Y:S08]  /*33b0*/  MUFU.EX2 R175, R175 ;  /* 0x000000af00af7308 */ /* 0x000eb00000000800 */
[----:B0-----:R-:W0:Y:S08]  /*33c0*/  MUFU.EX2 R189, R24 ;  /* 0x0000001800bd7308 */ /* 0x001e300000000800 */
[----:B------:R-:W-:Y:S08]  /*33d0*/  MUFU.EX2 R79, R200 ;  /* 0x000000c8004f7308 */ /* 0x000ff00000000800 */
[----:B------:R-:W-:Y:S08]  /*33e0*/  MUFU.EX2 R82, R202 ;  /* 0x000000ca00527308 */ /* 0x000ff00000000800 */
[----:B------:R-:W-:Y:S08]  /*33f0*/  MUFU.EX2 R187, R196 ;  /* 0x000000c400bb7308 */ /* 0x000ff00000000800 */
[----:B------:R-:W-:Y:S08]  /*3400*/  MUFU.EX2 R192, R198 ;  /* 0x000000c600c07308 */ /* 0x000ff00000000800 */
[----:B------:R-:W3:Y:S08]  /*3410*/  MUFU.EX2 R56, R56 ;  /* 0x0000003800387308 */ /* 0x000ef00000000800 */
[----:B------:R-:W4:Y:S08]  /*3420*/  MUFU.EX2 R60, R60 ;  /* 0x0000003c003c7308 */ /* 0x000f300000000800 */
[----:B------:R-:W-:Y:S08]  /*3430*/  MUFU.EX2 R64, R64 ;  /* 0x0000004000407308 */ /* 0x000ff00000000800 */
[----:B------:R-:W5:Y:S08]  /*3440*/  MUFU.EX2 R65, R65 ;  /* 0x0000004100417308 */ /* 0x000f700000000800 */
[----:B------:R-:W-:Y:S08]  /*3450*/  MUFU.EX2 R68, R68 ;  /* 0x0000004400447308 */ /* 0x000ff00000000800 */
[----:B------:R-:W1:Y:S08]  /*3460*/  MUFU.EX2 R69, R69 ;  /* 0x0000004500457308 */ /* 0x000e700000000800 */
        /* <DEDUP_REMOVED lines=25> */
[----:B------:R4:W-:Y:S08]  /*3600*/  MUFU.EX2 R210, R26 ;  /* 0x0000001a00d27308 */ /* 0x0009f00000000800 */
[----:B------:R-:W1:Y:S08]  /*3610*/  MUFU.EX2 R233, R27 ;  /* 0x0000001b00e97308 */ /* 0x000e700000000800 */
[----:B------:R1:W-:Y:S08]  /*3620*/  MUFU.EX2 R212, R30 ;  /* 0x0000001e00d47308 */ /* 0x0003f00000000800 */
[----:B------:R-:W1:Y:S08]  /*3630*/  MUFU.EX2 R235, R31 ;  /* 0x0000001f00eb7308 */ /* 0x000e700000000800 */
[----:B------:R1:W-:Y:S08]  /*3640*/  MUFU.EX2 R214, R34 ;  /* 0x0000002200d67308 */ /* 0x0003f00000000800 */
[----:B------:R-:W1:Y:S08]  /*3650*/  MUFU.EX2 R237, R35 ;  /* 0x0000002300ed7308 */ /* 0x000e700000000800 */
[----:B------:R1:W-:Y:S08]  /*3660*/  MUFU.EX2 R216, R38 ;  /* 0x0000002600d87308 */ /* 0x0003f00000000800 */
[----:B------:R1:W1:Y:S08]  /*3670*/  MUFU.EX2 R239, R39 ;  /* 0x0000002700ef7308 */ /* 0x0002700000000800 */
[----:B------:R1:W-:Y:S08]  /*3680*/  MUFU.EX2 R218, R42 ;  /* 0x0000002a00da7308 */ /* 0x0003f00000000800 */
[----:B------:R-:W1:Y:S08]  /*3690*/  MUFU.EX2 R241, R43 ;  /* 0x0000002b00f17308 */ /* 0x000e700000000800 */
[----:B------:R1:W-:Y:S08]  /*36a0*/  MUFU.EX2 R220, R46 ;  /* 0x0000002e00dc7308 */ /* 0x0003f00000000800 */
[----:B------:R-:W1:Y:S08]  /*36b0*/  MUFU.EX2 R243, R47 ;  /* 0x0000002f00f37308 */ /* 0x000e700000000800 */
[----:B------:R1:W-:Y:S08]  /*36c0*/  MUFU.EX2 R222, R50 ;  /* 0x0000003200de7308 */ /* 0x0003f00000000800 */
[----:B------:R-:W1:Y:S08]  /*36d0*/  MUFU.EX2 R245, R51 ;  /* 0x0000003300f57308 */ /* 0x000e700000000800 */
[----:B------:R1:W-:Y:S08]  /*36e0*/  MUFU.EX2 R224, R54 ;  /* 0x0000003600e07308 */ /* 0x0003f00000000800 */
[----:B------:R-:W1:Y:S01]  /*36f0*/  MUFU.EX2 R191, R55 ;  /* 0x0000003700bf7308 */ /* 0x000e620000000800 */
[-C--:B------:R-:W-:Y:S01]  /*3700*/  FMUL R104, R104, R190.reuse ;  /* 0x000000be68687220 */ /* 0x080fe20000400000 */
[-C--:B------:R-:W-:Y:S01]  /*3710*/  FMUL R105, R105, R190.reuse ;  /* 0x000000be69697220 */ /* 0x080fe20000400000 */
[-C--:B------:R-:W-:Y:S01]  /*3720*/  FMUL R108, R108, R190.reuse ;  /* 0x000000be6c6c7220 */ /* 0x080fe20000400000 */
[-C--:B------:R-:W-:Y:S01]  /*3730*/  FMUL R109, R109, R190.reuse ;  /* 0x000000be6d6d7220 */ /* 0x080fe20000400000 */
[-C--:B------:R-:W-:Y:S01]  /*3740*/  FMUL R112, R112, R190.reuse ;  /* 0x000000be70707220 */ /* 0x080fe20000400000 */
[-C--:B------:R-:W-:Y:S01]  /*3750*/  FMUL R113, R113, R190.reuse ;  /* 0x000000be71717220 */ /* 0x080fe20000400000 */
[----:B------:R-:W-:Y:S01]  /*3760*/  FMUL R116, R116, R190 ;  /* 0x000000be74747220 */ /* 0x000fe20000400000 */
[-C--:B--2---:R-:W-:Y:S01]  /*3770*/  FMUL R106, R106, R175.reuse ;  /* 0x000000af6a6a7220 */ /* 0x084fe20000400000 */
[-C--:B------:R-:W-:Y:S01]  /*3780*/  FMUL R107, R107, R175.reuse ;  /* 0x000000af6b6b7220 */ /* 0x080fe20000400000 */
[-C--:B------:R-:W-:Y:S01]  /*3790*/  FMUL R110, R110, R175.reuse ;  /* 0x000000af6e6e7220 */ /* 0x080fe20000400000 */
[-C--:B------:R-:W-:Y:S01]  /*37a0*/  FMUL R111, R111, R175.reuse ;  /* 0x000000af6f6f7220 */ /* 0x080fe20000400000 */
[-C--:B------:R-:W-:Y:S01]  /*37b0*/  FMUL R114, R114, R175.reuse ;  /* 0x000000af72727220 */ /* 0x080fe20000400000 */
[-C--:B------:R-:W-:Y:S01]  /*37c0*/  FMUL R115, R115, R175.reuse ;  /* 0x000000af73737220 */ /* 0x080fe20000400000 */
[----:B------:R-:W-:Y:S01]  /*37d0*/  FMUL R118, R118, R175 ;  /* 0x000000af76767220 */ /* 0x000fe20000400000 */
[-C--:B------:R-:W-:Y:S01]  /*37e0*/  FMUL R88, R88, R208.reuse ;  /* 0x000000d058587220 */ /* 0x080fe20000400000 */
[-C--:B------:R-:W-:Y:S01]  /*37f0*/  FMUL R89, R89, R208.reuse ;  /* 0x000000d059597220 */ /* 0x080fe20000400000 */
[-C--:B------:R-:W-:Y:S01]  /*3800*/  FMUL R92, R92, R208.reuse ;  /* 0x000000d05c5c7220 */ /* 0x080fe20000400000 */
[-C--:B------:R-:W-:Y:S01]  /*3810*/  FMUL R93, R93, R208.reuse ;  /* 0x000000d05d5d7220 */ /* 0x080fe20000400000 */
[-C--:B------:R-:W-:Y:S01]  /*3820*/  FMUL R96, R96, R208.reuse ;  /* 0x000000d060607220 */ /* 0x080fe20000400000 */
[-C--:B------:R-:W-:Y:S01]  /*3830*/  FMUL R97, R97, R208.reuse ;  /* 0x000000d061617220 */ /* 0x080fe20000400000 */
[----:B------:R-:W-:Y:S01]  /*3840*/  FMUL R100, R100, R208 ;  /* 0x000000d064647220 */ /* 0x000fe20000400000 */
[-C--:B0-----:R-:W-:Y:S01]  /*3850*/  FMUL R90, R90, R189.reuse ;  /* 0x000000bd5a5a7220 */ /* 0x081fe20000400000 */
[-C--:B------:R-:W-:Y:S01]  /*3860*/  FMUL R91, R91, R189.reuse ;  /* 0x000000bd5b5b7220 */ /* 0x080fe20000400000 */
[-C--:B------:R-:W-:Y:S01]  /*3870*/  FMUL R94, R94, R189.reuse ;  /* 0x000000bd5e5e7220 */ /* 0x080fe20000400000 */
[-C--:B------:R-:W-:Y:S01]  /*3880*/  FMUL R95, R95, R189.reuse ;  /* 0x000000bd5f5f7220 */ /* 0x080fe20000400000 */
[-C--:B------:R-:W-:Y:S01]  /*3890*/  FMUL R98, R98, R189.reuse ;  /* 0x000000bd62627220 */ /* 0x080fe20000400000 */
[-C--:B------:R-:W-:Y:S01]  /*38a0*/  FMUL R99, R99, R189.reuse ;  /* 0x000000bd63637220 */ /* 0x080fe20000400000 */
[----:B------:R-:W-:Y:S01]  /*38b0*/  FMUL R102, R102, R189 ;  /* 0x000000bd66667220 */ /* 0x000fe20000400000 */
[----:B------:R-:W-:Y:S01]  /*38c0*/  FMUL R117, R117, R190 ;  /* 0x000000be75757220 */ /* 0x000fe20000400000 */
[----:B------:R-:W-:Y:S01]  /*38d0*/  FMUL R119, R119, R175 ;  /* 0x000000af77777220 */ /* 0x000fe20000400000 */
[----:B------:R-:W-:Y:S01]  /*38e0*/  FMUL R101, R101, R208 ;  /* 0x000000d065657220 */ /* 0x000fe20000400000 */
[----:B------:R-:W-:Y:S01]  /*38f0*/  FMUL R103, R103, R189 ;  /* 0x000000bd67677220 */ /* 0x000fe20000400000 */
[----:B---3--:R-:W-:-:S02]  /*3900*/  F2FP.BF16.F32.PACK_AB R24, R57, R56 ;  /* 0x000000383918723e */ /* 0x008fc400000010ff */
[----:B----4-:R-:W-:Y:S02]  /*3910*/  F2FP.BF16.F32.PACK_AB R26, R61, R60 ;  /* 0x0000003c3d1a723e */ /* 0x010fe400000010ff */
[----:B-----5:R-:W-:Y:S02]  /*3920*/  F2FP.BF16.F32.PACK_AB R28, R65, R64 ;  /* 0x00000040411c723e */ /* 0x020fe400000010ff */
[----:B-1----:R-:W-:Y:S02]  /*3930*/  F2FP.BF16.F32.PACK_AB R30, R69, R68 ;  /* 0x00000044451e723e */ /* 0x002fe400000010ff */
[----:B------:R-:W-:Y:S02]  /*3940*/  F2FP.BF16.F32.PACK_AB R32, R73, R72 ;  /* 0x000000484920723e */ /* 0x000fe400000010ff */
[----:B------:R-:W-:Y:S02]  /*3950*/  F2FP.BF16.F32.PACK_AB R34, R77, R76 ;  /* 0x0000004c4d22723e */ /* 0x000fe400000010ff */
[----:B------:R-:W-:-:S02]  /*3960*/  F2FP.BF16.F32.PACK_AB R36, R81, R80 ;  /* 0x000000505124723e */ /* 0x000fc400000010ff */
[----:B------:R-:W-:Y:S02]  /*3970*/  F2FP.BF16.F32.PACK_AB R38, R85, R84 ;  /* 0x000000545526723e */ /* 0x000fe400000010ff */
[----:B------:R-:W-:Y:S02]  /*3980*/  F2FP.BF16.F32.PACK_AB R25, R62, R185 ;  /* 0x000000b93e19723e */ /* 0x000fe400000010ff */
[----:B------:R-:W-:Y:S02]  /*3990*/  F2FP.BF16.F32.PACK_AB R27, R66, R63 ;  /* 0x0000003f421b723e */ /* 0x000fe400000010ff */
        /* <DEDUP_REMOVED lines=21> */
[----:B------:R-:W-:Y:S01]  /*3af0*/  F2FP.BF16.F32.PACK_AB R55, R191, R224 ;  /* 0x000000e0bf37723e */ /* 0x000fe200000010ff */
[----:B------:R-:W-:Y:S06]  /*3b00*/  BAR.SYNC.DEFER_BLOCKING 0x0 ;  /* 0x0000000000007b1d */ /* 0x000fec0000010000 */
[----:B------:R-:W-:-:S06]  /*3b10*/  WARPGROUP.ARRIVE ;  /* 0x00000000000079c5 */ /* 0x000fcc0000000000 */
[----:B------:R-:W-:Y:S03]  /*3b20*/  HGMMA.64x32x16.F32.BF16 R104, R24, gdesc[UR4], R104 ;  /* 0x0060000418687df0 */ /* 0x000fe60008701868 */
[----:B------:R-:W-:Y:S03]  /*3b30*/  HGMMA.64x32x16.F32.BF16 R104, R28, gdesc[UR32], R104 ;  /* 0x006000201c687df0 */ /* 0x000fe60008701868 */
[----:B------:R-:W-:Y:S03]  /*3b40*/  HGMMA.64x32x16.F32.BF16 R104, R32, gdesc[UR20], R104 ;  /* 0x0060001420687df0 */ /* 0x000fe60008701868 */
[----:B------:R-:W-:Y:S03]  /*3b50*/  HGMMA.64x32x16.F32.BF16 R104, R36, gdesc[UR12], R104 ;  /* 0x0060000c24687df0 */ /* 0x000fe60008701868 */
[----:B------:R-:W-:Y:S01]  /*3b60*/  HGMMA.64x32x16.F32.BF16 R88, R40, gdesc[UR4], R88 ;  /* 0x0060000428587df0 */ /* 0x000fe20008701858 */
[----:B------:R-:W-:Y:S01]  /*3b70*/  FADD R62, R185, R62 ;  /* 0x0000003eb93e7221 */ /* 0x000fe20000000000 */
[----:B------:R-:W-:Y:S01]  /*3b80*/  FADD R57, R56, R57 ;  /* 0x0000003938397221 */ /* 0x000fe20000000000 */
[----:B------:R-:W-:Y:S01]  /*3b90*/  FADD R192, R187, R192 ;  /* 0x000000c0bbc07221 */ /* 0x000fe20000000000 */
[----:B------:R-:W-:Y:S01]  /*3ba0*/  FADD R233, R210, R233 ;  /* 0x000000e9d2e97221 */ /* 0x000fe20000000000 */
[----:B------:R-:W-:Y:S01]  /*3bb0*/  FADD R63, R63, R62 ;  /* 0x0000003e3f3f7221 */ /* 0x000fe20000000000 */
[----:B------:R-:W-:Y:S01]  /*3bc0*/  FADD R60, R60, R57 ;  /* 0x000000393c3c7221 */ /* 0x000fe20000000000 */
[----:B------:R-:W-:Y:S01]  /*3bd0*/  FADD R193, R193, R192 ;  /* 0x000000c0c1c17221 */ /* 0x000fe20000000000 */
[----:B------:R-:W-:Y:S01]  /*3be0*/  FADD R212, R212, R233 ;  /* 0x000000e9d4d47221 */ /* 0x000fe20000000000 */
        /* <DEDUP_REMOVED lines=53> */
[----:B------:R-:W-:-:S02]  /*3f40*/  FADD R224, R191, R224 ;  /* 0x000000e0bfe07221 */ /* 0x000fc40000000000 */
[----:B------:R-:W0:Y:S04]  /*3f50*/  SHFL.BFLY PT, R59, R86, 0x2, 0x1f ;  /* 0x0c401f00563b7f89 */ /* 0x000e2800000e0000 */
[----:B------:R-:W1:Y:S04]  /*3f60*/  SHFL.BFLY PT, R57, R84, 0x2, 0x1f ;  /* 0x0c401f0054397f89 */ /* 0x000e6800000e0000 */
[----:B------:R-:W2:Y:S04]  /*3f70*/  SHFL.BFLY PT, R61, R206, 0x2, 0x1f ;  /* 0x0c401f00ce3d7f89 */ /* 0x000ea800000e0000 */
[----:B------:R-:W3:Y:S01]  /*3f80*/  SHFL.BFLY PT, R63, R224, 0x2, 0x1f ;  /* 0x0c401f00e03f7f89 */ /* 0x000ee200000e0000 */
[----:B------:R-:W-:Y:S01]  /*3f90*/  HGMMA.64x32x16.F32.BF16 R88, R52, gdesc[UR12], R88, gsb0 ;  /* 0x0060000c34587df0 */ /* 0x000fe20008001858 */
[----:B0-----:R-:W-:Y:S01]  /*3fa0*/  FADD R59, R86, R59 ;  /* 0x0000003b563b7221 */ /* 0x001fe20000000000 */
[----:B-1----:R-:W-:Y:S01]  /*3fb0*/  FADD R57, R84, R57 ;  /* 0x0000003954397221 */ /* 0x002fe20000000000 */
[----:B--2---:R-:W-:Y:S01]  /*3fc0*/  FADD R61, R206, R61 ;  /* 0x0000003dce3d7221 */ /* 0x004fe20000000000 */
[----:B---3--:R-:W-:-:S02]  /*3fd0*/  FADD R63, R224, R63 ;  /* 0x0000003fe03f7221 */ /* 0x008fc40000000000 */
[----:B------:R-:W0:Y:S04]  /*3fe0*/  SHFL.BFLY PT, R58, R59, 0x1, 0x1f ;  /* 0x0c201f003b3a7f89 */ /* 0x000e2800000e0000 */
[----:B------:R-:W1:Y:S04]  /*3ff0*/  SHFL.BFLY PT, R56, R57, 0x1, 0x1f ;  /* 0x0c201f0039387f89 */ /* 0x000e6800000e0000 */
[----:B------:R-:W2:Y:S04]  /*4000*/  SHFL.BFLY PT, R60, R61, 0x1, 0x1f ;  /* 0x0c201f003d3c7f89 */ /* 0x000ea800000e0000 */
[----:B------:R-:W3:Y:S01]  /*4010*/  SHFL.BFLY PT, R62, R63, 0x1, 0x1f ;  /* 0x0c201f003f3e7f89 */ /* 0x000ee200000e0000 */
[----:B------:R-:W-:-:S06]  /*4020*/  UIADD3 UR4, UR4, 0x40, URZ ;  /* 0x0000004004047890 */ /* 0x000fcc000fffe03f */
[----:B------:R-:W-:Y:S01]  /*4030*/  ISETP.LE.AND P0, PT, R168, UR4, PT ;  /* 0x00000004a8007c0c */ /* 0x000fe2000bf03270 */
[----:B0-----:R-:W-:Y:S01]  /*4040*/  FADD R58, R59, R58 ;  /* 0x0000003a3b3a7221 */ /* 0x001fe20000000000 */
[----:B-1----:R-:W-:-:S03]  /*4050*/  FADD R67, R57, R56 ;  /* 0x0000003839437221 */ /* 0x002fc60000000000 */
[----:B------:R-:W-:Y:S01]  /*4060*/  FFMA R180, R175, R180, R58 ;  /* 0x000000b4afb47223 */ /* 0x000fe2000000003a */
[----:B--2---:R-:W-:Y:S01]  /*4070*/  FADD R65, R61, R60 ;  /* 0x0000003c3d417221 */ /* 0x004fe20000000000 */
[----:B---3--:R-:W-:Y:S01]  /*4080*/  FADD R62, R63, R62 ;  /* 0x0000003e3f3e7221 */ /* 0x008fe20000000000 */
[----:B------:R-:W-:Y:S02]  /*4090*/  WARPGROUP.DEPBAR.LE gsb0, 0x0 ;  /* 0x00008000000079c5 */ /* 0x000fe40000010000 */
[----:B------:R-:W-:Y:S01]  /*40a0*/  FFMA R179, R190, R179, R67 ;  /* 0x000000b3beb37223 */ /* 0x000fe20000000043 */
[----:B------:R-:W-:Y:S01]  /*40b0*/  FFMA R181, R208, R181, R65 ;  /* 0x000000b5d0b57223 */ /* 0x000fe20000000041 */
[----:B------:R-:W-:Y:S01]  /*40c0*/  FFMA R182, R189, R182, R62 ;  /* 0x000000b6bdb67223 */ /* 0x000fe2000000003e */
[----:B------:R-:W-:Y:S02]  /*40d0*/  LEA R173, R147, R173, 0x6 ;  /* 0x000000ad93ad7211 */ /* 0x000fe400078e30ff */
[----:B------:R-:W-:-:S02]  /*40e0*/  LEA R177, R145, R177, 0x6 ;  /* 0x000000b191b17211 */ /* 0x000fc400078e30ff */
[----:B------:R-:W-:Y:S02]  /*40f0*/  MOV R184, R231 ;  /* 0x000000e700b87202 */ /* 0x000fe40000000f00 */
[----:B------:R-:W-:Y:S02]  /*4100*/  MOV R183, R186 ;  /* 0x000000ba00b77202 */ /* 0x000fe40000000f00 */
[----:B------:R-:W-:Y:S02]  /*4110*/  MOV R175, R188 ;  /* 0x000000bc00af7202 */ /* 0x000fe40000000f00 */
[----:B------:R-:W-:Y:S01]  /*4120*/  MOV R185, R176 ;  /* 0x000000b000b97202 */ /* 0x000fe20000000f00 */
[----:B------:R-:W-:Y:S06]  /*4130*/  @!P0 BRA `(.L_x_1) ;  /* 0xffffffd800388947 */ /* 0x000fec000383ffff */
.L_x_0:
[----:B-1----:R-:W-:Y:S01]  /*4140*/  FMUL R5, R102, 0.25 ;  /* 0x3e80000066057820 */ /* 0x002fe20000400000 */
[----:B------:R-:W-:Y:S01]  /*4150*/  FSETP.GT.AND P3, PT, |R182|, 8.50705917302346158658e+37, PT ;  /* 0x7e800000b600780b */ /* 0x000fe20003f64200 */
[----:B------:R-:W-:Y:S01]  /*4160*/  FMUL R4, R103, 0.25 ;  /* 0x3e80000067047820 */ /* 0x000fe20000400000 */
[----:B------:R-:W-:Y:S01]  /*4170*/  FMUL R6, R99, 0.25 ;  /* 0x3e80000063067820 */ /* 0x000fe20000400000 */
[----:B------:R-:W-:Y:S01]  /*4180*/  FMUL R7, R94, 0.25 ;  /* 0x3e8000005e077820 */ /* 0x000fe20000400000 */
[----:B------:R-:W-:Y:S01]  /*4190*/  FSEL R17, R5, R102, P3 ;  /* 0x0000006605117208 */ /* 0x000fe20001800000 */
        /* <DEDUP_REMOVED lines=13> */
[----:B------:R-:W-:Y:S01]  /*4270*/  FSETP.GT.AND P1, PT, |R181|, 8.50705917302346158658e+37, PT ;  /* 0x7e800000b500780b */ /* 0x000fe20003f24200 */
        /* <DEDUP_REMOVED lines=19> */
[----:B------:R-:W-:Y:S01]  /*43b0*/  FSETP.GT.AND P2, PT, |R179|, 8.50705917302346158658e+37, PT ;  /* 0x7e800000b300780b */ /* 0x000fe20003f44200 */
[----:B------:R-:W-:Y:S01]  /*43c0*/  BAR.SYNC.DEFER_BLOCKING 0x0 ;  /* 0x0000000000007b1d */ /* 0x000fe20000010000 */
        /* <DEDUP_REMOVED lines=21> */
[----:B------:R-:W-:Y:S01]  /*4520*/  FMUL R4, R179, 8388608 ;  /* 0x4b000000b3047820 */ /* 0x000fe20000400000 */
[----:B------:R-:W-:Y:S01]  /*4530*/  FSEL R112, R5, R112, P2 ;  /* 0x0000007005707208 */ /* 0x000fe20001000000 */
[C---:B------:R-:W-:Y:S01]  /*4540*/  FMUL R5, R180.reuse, 8388608 ;  /* 0x4b000000b4057820 */ /* 0x040fe20000400000 */
[----:B------:R-:W-:Y:S01]  /*4550*/  FSEL R108, R7, R108, P2 ;  /* 0x0000006c076c7208 */ /* 0x000fe20001000000 */
[----:B------:R-:W-:Y:S01]  /*4560*/  FMUL R7, R181, 8388608 ;  /* 0x4b000000b5077820 */ /* 0x000fe20000400000 */
[----:B------:R-:W-:Y:S01]  /*4570*/  FSETP.GEU.AND P5, PT, R179, 1.175494350822287508e-38, PT ;  /* 0x00800000b300780b */ /* 0x000fe20003fae000 */
[----:B------:R-:W-:Y:S01]  /*4580*/  ULDC.64 UR4, c[0x0][0x270] ;  /* 0x00009c0000047ab9 */ /* 0x000fe20000000a00 */
[----:B------:R-:W-:Y:S01]  /*4590*/  FSETP.GEU.AND P6, PT, R180, 1.175494350822287508e-38, PT ;  /* 0x00800000b400780b */ /* 0x000fe20003fce000 */
[----:B------:R-:W-:Y:S01]  /*45a0*/  UIMAD UR4, UR12, UR4, URZ ;  /* 0x000000040c0472a4 */ /* 0x000fe2000f8e023f */
[----:B------:R-:W-:Y:S01]  /*45b0*/  FSETP.GEU.AND P4, PT, R181, 1.175494350822287508e-38, PT ;  /* 0x00800000b500780b */ /* 0x000fe20003f8e000 */
[----:B------:R-:W0:Y:S01]  /*45c0*/  LDC R85, c[0x0][0x278] ;  /* 0x00009e00ff557b82 */ /* 0x000e220000000800 */
[----:B------:R-:W-:Y:S01]  /*45d0*/  FSEL R110, R9, R110, P0 ;  /* 0x0000006e096e7208 */ /* 0x000fe20000000000 */
[----:B------:R-:W-:Y:S01]  /*45e0*/  FMUL R9, R104, 0.25 ;  /* 0x3e80000068097820 */ /* 0x000fe20000400000 */
[----:B------:R-:W-:Y:S01]  /*45f0*/  FSEL R40, R8, R107, P0 ;  /* 0x0000006b08287208 */ /* 0x000fe20000000000 */
[----:B------:R-:W-:Y:S01]  /*4600*/  FMUL R8, R182, 8388608 ;  /* 0x4b000000b6087820 */ /* 0x000fe20000400000 */
[----:B------:R-:W-:-:S02]  /*4610*/  FSEL R42, R6, R105, P2 ;  /* 0x00000069062a7208 */ /* 0x000fc40001000000 */
[----:B------:R-:W-:Y:S02]  /*4620*/  FSEL R33, R4, R179, !P5 ;  /* 0x000000b304217208 */ /* 0x000fe40006800000 */
[----:B------:R-:W-:Y:S02]  /*4630*/  FSEL R4, RZ, -23, P5 ;  /* 0xc1b80000ff047808 */ /* 0x000fe40002800000 */
[----:B------:R-:W-:Y:S02]  /*4640*/  FSEL R35, R5, R180, !P6 ;  /* 0x000000b405237208 */ /* 0x000fe40007000000 */
[----:B------:R-:W-:Y:S02]  /*4650*/  FSEL R6, RZ, -23, P6 ;  /* 0xc1b80000ff067808 */ /* 0x000fe40003000000 */
[----:B------:R-:W-:Y:S02]  /*4660*/  FSEL R48, R7, R181, !P4 ;  /* 0x000000b507307208 */ /* 0x000fe40006000000 */
[----:B------:R-:W-:-:S02]  /*4670*/  FSEL R10, RZ, -23, P4 ;  /* 0xc1b80000ff0a7808 */ /* 0x000fc40002000000 */
[C---:B------:R-:W-:Y:S02]  /*4680*/  FSETP.GEU.AND P5, PT, R182.reuse, 1.175494350822287508e-38, PT ;  /* 0x00800000b600780b */ /* 0x040fe40003fae000 */
[----:B------:R-:W-:Y:S02]  /*4690*/  FSETP.GEU.AND P6, PT, |R182|, 1.175494350822287508e-38, PT ;  /* 0x00800000b600780b */ /* 0x000fe40003fce200 */
[C---:B------:R-:W-:Y:S01]  /*46a0*/  FSETP.GEU.AND P4, PT, |R181|.reuse, 1.175494350822287508e-38, PT ;  /* 0x00800000b500780b */ /* 0x040fe20003f8e200 */
[----:B------:R-:W-:Y:S01]  /*46b0*/  @P1 FMUL R181, R181, 0.25 ;  /* 0x3e800000b5b51820 */ /* 0x000fe20000400000 */
[C---:B------:R-:W-:Y:S01]  /*46c0*/  FSETP.GEU.AND P1, PT, |R179|.reuse, 1.175494350822287508e-38, PT ;  /* 0x00800000b300780b */ /* 0x040fe20003f2e200 */
[----:B------:R-:W-:Y:S01]  /*46d0*/  @P2 FMUL R179, R179, 0.25 ;  /* 0x3e800000b3b32820 */ /* 0x000fe20000400000 */
[----:B------:R-:W-:Y:S01]  /*46e0*/  FSEL R104, R9, R104, P2 ;  /* 0x0000006809687208 */ /* 0x000fe20001000000 */
[----:B0-----:R-:W-:Y:S01]  /*46f0*/  IMAD R57, R85, 0x14, RZ ;  /* 0x0000001455397824 */ /* 0x001fe200078e02ff */
[----:B------:R-:W-:Y:S01]  /*4700*/  FSEL R37, R8, R182, !P5 ;  /* 0x000000b608257208 */ /* 0x000fe20006800000 */
[----:B------:R-:W-:Y:S01]  /*4710*/  @P3 FMUL R182, R182, 0.25 ;  /* 0x3e800000b6b63820 */ /* 0x000fe20000400000 */
[----:B------:R-:W-:Y:S01]  /*4720*/  IADD3 R7, R35, -0x3f3504f3, RZ ;  /* 0xc0cafb0d23077810 */ /* 0x000fe20007ffe0ff */
[----:B------:R-:W-:Y:S01]  /*4730*/  IMAD R61, R85, 0x16, RZ ;  /* 0x00000016553d7824 */ /* 0x000fe200078e02ff */
[----:B------:R-:W-:Y:S01]  /*4740*/  IADD3 R9, R48, -0x3f3504f3, RZ ;  /* 0xc0cafb0d30097810 */ /* 0x000fe20007ffe0ff */
[----:B------:R-:W-:Y:S01]  /*4750*/  @!P6 FMUL R182, R182, 16777216 ;  /* 0x4b800000b6b6e820 */ /* 0x000fe20000400000 */
[C---:B------:R-:W-:Y:S01]  /*4760*/  FSETP.GEU.AND P3, PT, |R180|.reuse, 1.175494350822287508e-38, PT ;  /* 0x00800000b400780b */ /* 0x040fe20003f6e200 */
[----:B------:R-:W-:Y:S01]  /*4770*/  @!P4 FMUL R181, R181, 16777216 ;  /* 0x4b800000b5b5c820 */ /* 0x000fe20000400000 */
[----:B------:R-:W-:Y:S01]  /*4780*/  IADD3 R13, R37, -0x3f3504f3, RZ ;  /* 0xc0cafb0d250d7810 */ /* 0x000fe20007ffe0ff */
[----:B------:R-:W-:Y:S01]  /*4790*/  @P0 FMUL R180, R180, 0.25 ;  /* 0x3e800000b4b40820 */ /* 0x000fe20000400000 */
[----:B------:R-:W-:Y:S01]  /*47a0*/  LOP3.LUT R8, R7, 0xff800000, RZ, 0xc0, !PT ;  /* 0xff80000007087812 */ /* 0x000fe200078ec0ff */
[----:B------:R-:W-:Y:S01]  /*47b0*/  @!P1 FMUL R179, R179, 16777216 ;  /* 0x4b800000b3b39820 */ /* 0x000fe20000400000 */
[----:B------:R-:W-:Y:S01]  /*47c0*/  IADD3 R5, R33, -0x3f3504f3, RZ ;  /* 0xc0cafb0d21057810 */ /* 0x000fe20007ffe0ff */
[----:B------:R-:W0:Y:S01]  /*47d0*/  MUFU.RCP R16, R182 ;  /* 0x000000b600107308 */ /* 0x000e220000001000 */
[----:B------:R-:W-:Y:S01]  /*47e0*/  LOP3.LUT R11, R9, 0xff800000, RZ, 0xc0, !PT ;  /* 0xff800000090b7812 */ /* 0x000fe200078ec0ff */
[----:B------:R-:W-:Y:S01]  /*47f0*/  @!P6 FMUL R103, R103, 16777216 ;  /* 0x4b8000006767e820 */ /* 0x000fe20000400000 */
[----:B------:R-:W-:Y:S01]  /*4800*/  LOP3.LUT R14, R13, 0xff800000, RZ, 0xc0, !PT ;  /* 0xff8000000d0e7812 */ /* 0x000fe200078ec0ff */
[----:B------:R-:W-:Y:S01]  /*4810*/  @!P6 FMUL R17, R17, 16777216 ;  /* 0x4b8000001111e820 */ /* 0x000fe20000400000 */
[----:B------:R-:W-:Y:S01]  /*4820*/  I2FP.F32.S32 R9, R8 ;  /* 0x0000000800097245 */ /* 0x000fe20000201400 */
[----:B------:R-:W-:Y:S01]  /*4830*/  @!P3 FMUL R180, R180, 16777216 ;  /* 0x4b800000b4b4b820 */ /* 0x000fe20000400000 */
[----:B------:R-:W-:Y:S01]  /*4840*/  LOP3.LUT R5, R5, 0xff800000, RZ, 0xc0, !PT ;  /* 0xff80000005057812 */ /* 0x000fe200078ec0ff */
[----:B------:R-:W-:Y:S01]  /*4850*/  @!P6 FMUL R99, R99, 16777216 ;  /* 0x4b8000006363e820 */ /* 0x000fe20000400000 */
[----:B------:R-:W-:Y:S01]  /*4860*/  I2FP.F32.S32 R13, R11 ;  /* 0x0000000b000d7245 */ /* 0x000fe20000201400 */
[----:B------:R-:W-:Y:S01]  /*4870*/  FFMA.FTZ R9, R9, 1.1920928955078125e-07, R6 ;  /* 0x3400000009097823 */ /* 0x000fe20000010006 */
[-C--:B------:R-:W-:Y:S01]  /*4880*/  I2FP.F32.S32 R7, R5.reuse ;  /* 0x0000000500077245 */ /* 0x080fe20000201400 */
[----:B------:R-:W1:Y:S01]  /*4890*/  MUFU.RCP R6, R181 ;  /* 0x000000b500067308 */ /* 0x000e620000001000 */
[----:B------:R-:W-:Y:S01]  /*48a0*/  FSEL R12, RZ, -23, P5 ;  /* 0xc1b80000ff0c7808 */ /* 0x000fe20002800000 */
[----:B------:R-:W-:Y:S01]  /*48b0*/  FFMA.FTZ R10, R13, 1.1920928955078125e-07, R10 ;  /* 0x340000000d0a7823 */ /* 0x000fe2000001000a */
[----:B------:R-:W-:Y:S01]  /*48c0*/  I2FP.F32.S32 R15, R14 ;  /* 0x0000000e000f7245 */ /* 0x000fe20000201400 */
[----:B------:R-:W-:Y:S01]  /*48d0*/  FFMA.FTZ R4, R7, 1.1920928955078125e-07, R4 ;  /* 0x3400000007047823 */ /* 0x000fe20000010004 */
[----:B------:R-:W-:Y:S01]  /*48e0*/  @!P6 FMUL R21, R21, 16777216 ;  /* 0x4b8000001515e820 */ /* 0x000fe20000400000 */
[----:B------:R-:W-:Y:S01]  /*48f0*/  @!P6 FMUL R95, R95, 16777216 ;  /* 0x4b8000005f5fe820 */ /* 0x000fe20000400000 */
[----:B------:R-:W-:Y:S01]  /*4900*/  @!P6 FMUL R25, R25, 16777216 ;  /* 0x4b8000001919e820 */ /* 0x000fe20000400000 */
[----:B------:R-:W2:Y:S01]  /*4910*/  MUFU.RCP R13, R179 ;  /* 0x000000b3000d7308 */ /* 0x000ea20000001000 */
[----:B------:R-:W-:Y:S01]  /*4920*/  @!P6 FMUL R91, R91, 16777216 ;  /* 0x4b8000005b5be820 */ /* 0x000fe20000400000 */
[----:B------:R-:W-:Y:S01]  /*4930*/  @!P6 FMUL R29, R29, 16777216 ;  /* 0x4b8000001d1de820 */ /* 0x000fe20000400000 */
[----:B------:R-:W-:Y:S01]  /*4940*/  @!P4 FMUL R101, R101, 16777216 ;  /* 0x4b8000006565c820 */ /* 0x000fe20000400000 */
[----:B------:R-:W-:Y:S01]  /*4950*/  @!P4 FMUL R19, R19, 16777216 ;  /* 0x4b8000001313c820 */ /* 0x000fe20000400000 */
[----:B------:R-:W-:Y:S01]  /*4960*/  @!P4 FMUL R97, R97, 16777216 ;  /* 0x4b8000006161c820 */ /* 0x000fe20000400000 */
[----:B------:R-:W-:Y:S01]  /*4970*/  @!P4 FMUL R23, R23, 16777216 ;  /* 0x4b8000001717c820 */ /* 0x000fe20000400000 */
[----:B------:R-:W-:Y:S01]  /*4980*/  @!P4 FMUL R93, R93, 16777216 ;  /* 0x4b8000005d5dc820 */ /* 0x000fe20000400000 */
[----:B------:R-:W3:Y:S01]  /*4990*/  MUFU.RCP R7, R180 ;  /* 0x000000b400077308 */ /* 0x000ee20000001000 */
[----:B------:R-:W-:Y:S01]  /*49a0*/  @!P4 FMUL R27, R27, 16777216 ;  /* 0x4b8000001b1bc820 */ /* 0x000fe20000400000 */
        /* <DEDUP_REMOVED lines=10> */
[----:B------:R-:W-:Y:S01]  /*4a50*/  FFMA.FTZ R15, R15, 1.1920928955078125e-07, R12 ;  /* 0x340000000f0f7823 */ /* 0x000fe2000001000c */
[----:B------:R-:W-:Y:S01]  /*4a60*/  IADD3 R5, R33, -R5, RZ ;  /* 0x8000000521057210 */ /* 0x000fe20007ffe0ff */
[C---:B0-----:R-:W-:Y:S01]  /*4a70*/  FMUL R103, R16.reuse, R103 ;  /* 0x0000006710677220 */ /* 0x041fe20000400000 */
[C---:B------:R-:W-:Y:S01]  /*4a80*/  FMUL R18, R16.reuse, R17 ;  /* 0x0000001110127220 */ /* 0x040fe20000400000 */
[C---:B------:R-:W-:Y:S01]  /*4a90*/  FMUL R99, R16.reuse, R99 ;  /* 0x0000006310637220 */ /* 0x040fe20000400000 */
[C---:B------:R-:W-:Y:S01]  /*4aa0*/  FMUL R22, R16.reuse, R21 ;  /* 0x0000001510167220 */ /* 0x040fe20000400000 */
[C---:B------:R-:W-:Y:S01]  /*4ab0*/  FMUL R95, R16.reuse, R95 ;  /* 0x0000005f105f7220 */ /* 0x040fe20000400000 */
[C---:B------:R-:W-:Y:S01]  /*4ac0*/  FMUL R24, R16.reuse, R25 ;  /* 0x0000001910187220 */ /* 0x040fe20000400000 */
[C---:B------:R-:W-:Y:S01]  /*4ad0*/  FMUL R91, R16.reuse, R91 ;  /* 0x0000005b105b7220 */ /* 0x040fe20000400000 */
[----:B------:R-:W-:Y:S01]  /*4ae0*/  FMUL R12, R16, R29 ;  /* 0x0000001d100c7220 */ /* 0x000fe20000400000 */
[C---:B-1----:R-:W-:Y:S01]  /*4af0*/  FMUL R101, R6.reuse, R101 ;  /* 0x0000006506657220 */ /* 0x042fe20000400000 */
[C---:B------:R-:W-:Y:S01]  /*4b00*/  FMUL R20, R6.reuse, R19 ;  /* 0x0000001306147220 */ /* 0x040fe20000400000 */
[C---:B------:R-:W-:Y:S01]  /*4b10*/  FMUL R97, R6.reuse, R97 ;  /* 0x0000006106617220 */ /* 0x040fe20000400000 */
[C---:B------:R-:W-:Y:S01]  /*4b20*/  FMUL R16, R6.reuse, R23 ;  /* 0x0000001706107220 */ /* 0x040fe20000400000 */
[C---:B------:R-:W-:Y:S01]  /*4b30*/  FMUL R93, R6.reuse, R93 ;  /* 0x0000005d065d7220 */ /* 0x040fe20000400000 */
[C---:B------:R-:W-:Y:S01]  /*4b40*/  FMUL R26, R6.reuse, R27 ;  /* 0x0000001b061a7220 */ /* 0x040fe20000400000 */
[C---:B------:R-:W-:Y:S01]  /*4b50*/  FMUL R89, R6.reuse, R89 ;  /* 0x0000005906597220 */ /* 0x040fe20000400000 */
[----:B------:R-:W-:Y:S01]  /*4b60*/  FMUL R6, R6, R31 ;  /* 0x0000001f06067220 */ /* 0x000fe20000400000 */
[----:B------:R-:W-:Y:S01]  /*4b70*/  @!P3 FMUL R28, R28, 16777216 ;  /* 0x4b8000001c1cb820 */ /* 0x000fe20000400000 */
[----:B------:R-:W-:Y:S01]  /*4b80*/  @!P3 FMUL R118, R118, 16777216 ;  /* 0x4b8000007676b820 */ /* 0x000fe20000400000 */
[----:B------:R-:W-:Y:S01]  /*4b90*/  @!P3 FMUL R32, R32, 16777216 ;  /* 0x4b8000002020b820 */ /* 0x000fe20000400000 */
[----:B------:R-:W-:Y:S01]  /*4ba0*/  @!P3 FMUL R114, R114, 16777216 ;  /* 0x4b8000007272b820 */ /* 0x000fe20000400000 */
[----:B------:R-:W-:Y:S01]  /*4bb0*/  @!P3 FMUL R36, R36, 16777216 ;  /* 0x4b8000002424b820 */ /* 0x000fe20000400000 */
[----:B------:R-:W-:Y:S01]  /*4bc0*/  @!P3 FMUL R110, R110, 16777216 ;  /* 0x4b8000006e6eb820 */ /* 0x000fe20000400000 */
[----:B------:R-:W-:Y:S01]  /*4bd0*/  @!P3 FMUL R40, R40, 16777216 ;  /* 0x4b8000002828b820 */ /* 0x000fe20000400000 */
[C---:B--2---:R-:W-:Y:S01]  /*4be0*/  FMUL R30, R13.reuse, R30 ;  /* 0x0000001e0d1e7220 */ /* 0x044fe20000400000 */
        /* <DEDUP_REMOVED lines=8> */
[----:B------:R-:W-:Y:S01]  /*4c70*/  MOV R13, 0x3dc6b27f ;  /* 0x3dc6b27f000d7802 */ /* 0x000fe20000000f00 */
[----:B------:R-:W-:Y:S01]  /*4c80*/  FADD R5, R5, -1 ;  /* 0xbf80000005057421 */ /* 0x000fe20000000000 */
[----:B------:R-:W-:Y:S01]  /*4c90*/  IADD3 R8, R35, -R8, RZ ;  /* 0x8000000823087210 */ /* 0x000fe20007ffe0ff */
[C---:B---3--:R-:W-:Y:S01]  /*4ca0*/  FMUL R28, R7.reuse, R28 ;  /* 0x0000001c071c7220 */ /* 0x048fe20000400000 */
[----:B------:R-:W-:Y:S01]  /*4cb0*/  IADD3 R11, R48, -R11, RZ ;  /* 0x8000000b300b7210 */ /* 0x000fe20007ffe0ff */
[C---:B------:R-:W-:Y:S01]  /*4cc0*/  FMUL R17, R7.reuse, R118 ;  /* 0x0000007607117220 */ /* 0x040fe20000400000 */
[C---:B------:R-:W-:Y:S01]  /*4cd0*/  FMUL R32, R7.reuse, R32 ;  /* 0x0000002007207220 */ /* 0x040fe20000400000 */
[C---:B------:R-:W-:Y:S01]  /*4ce0*/  FMUL R21, R7.reuse, R114 ;  /* 0x0000007207157220 */ /* 0x040fe20000400000 */
[C---:B------:R-:W-:Y:S01]  /*4cf0*/  FMUL R36, R7.reuse, R36 ;  /* 0x0000002407247220 */ /* 0x040fe20000400000 */
[C---:B------:R-:W-:Y:S01]  /*4d00*/  FMUL R25, R7.reuse, R110 ;  /* 0x0000006e07197220 */ /* 0x040fe20000400000 */
[C---:B------:R-:W-:Y:S01]  /*4d10*/  FMUL R40, R7.reuse, R40 ;  /* 0x0000002807287220 */ /* 0x040fe20000400000 */
[----:B------:R-:W-:Y:S01]  /*4d20*/  FMUL R7, R7, R106 ;  /* 0x0000006a07077220 */ /* 0x000fe20000400000 */
[----:B------:R-:W-:Y:S01]  /*4d30*/  F2FP.BF16.F32.PACK_AB R46, R89, R6 ;  /* 0x00000006592e723e */ /* 0x000fe200000010ff */
[----:B------:R-:W-:Y:S01]  /*4d40*/  FFMA.FTZ R6, R5, R13, -0.16845393180847167969 ;  /* 0xbe2c7f3005067423 */ /* 0x000fe2000001000d */
[----:B------:R-:W-:Y:S01]  /*4d50*/  FADD R8, R8, -1 ;  /* 0xbf80000008087421 */ /* 0x000fe20000000000 */
[----:B------:R-:W-:Y:S01]  /*4d60*/  FADD R11, R11, -1 ;  /* 0xbf8000000b0b7421 */ /* 0x000fe20000000000 */
[----:B------:R-:W-:Y:S01]  /*4d70*/  F2FP.BF16.F32.PACK_AB R45, R40, R7 ;  /* 0x00000007282d723e */ /* 0x000fe200000010ff */
[----:B------:R-:W-:Y:S01]  /*4d80*/  FFMA.FTZ R6, R5, R6, 0.1716887056827545166 ;  /* 0x3e2fcf2a05067423 */ /* 0x000fe20000010006 */
[----:B------:R-:W-:Y:S01]  /*4d90*/  F2FP.BF16.F32.PACK_AB R47, R91, R12 ;  /* 0x0000000c5b2f723e */ /* 0x000fe200000010ff */
[-C--:B------:R-:W-:Y:S01]  /*4da0*/  FFMA.FTZ R7, R8, R13.reuse, -0.16845393180847167969 ;  /* 0xbe2c7f3008077423 */ /* 0x080fe2000001000d */
[----:B------:R-:W-:Y:S01]  /*4db0*/  FFMA.FTZ R12, R11, R13, -0.16845393180847167969 ;  /* 0xbe2c7f300b0c7423 */ /* 0x000fe2000001000d */
[----:B------:R-:W-:Y:S01]  /*4dc0*/  FFMA.FTZ R6, R5, R6, -0.17900948226451873779 ;  /* 0xbe374e4305067423 */ /* 0x000fe20000010006 */
[----:B------:R-:W-:Y:S01]  /*4dd0*/  IADD3 R170, R170, UR13, R169 ;  /* 0x0000000daaaa7c10 */ /* 0x000fe2000fffe0a9 */
[----:B------:R-:W-:Y:S01]  /*4de0*/  FFMA.FTZ R7, R8, R7, 0.1716887056827545166 ;  /* 0x3e2fcf2a08077423 */ /* 0x000fe20000010007 */
[----:B------:R-:W-:Y:S01]  /*4df0*/  FFMA.FTZ R12, R11, R12, 0.1716887056827545166 ;  /* 0x3e2fcf2a0b0c7423 */ /* 0x000fe2000001000c */
[----:B------:R-:W-:Y:S01]  /*4e00*/  FFMA.FTZ R6, R5, R6, 0.20512372255325317383 ;  /* 0x3e520bf405067423 */ /* 0x000fe20000010006 */
[----:B------:R-:W-:Y:S01]  /*4e10*/  LOP3.LUT R3, R0, 0x60, RZ, 0xc0, !PT ;  /* 0x0000006000037812 */ /* 0x000fe200078ec0ff */
[C---:B------:R-:W-:Y:S01]  /*4e20*/  FFMA.FTZ R7, R8.reuse, R7, -0.17900948226451873779 ;  /* 0xbe374e4308077423 */ /* 0x040fe20000010007 */
[----:B------:R-:W-:Y:S01]  /*4e30*/  FFMA.FTZ R12, R11, R12, -0.17900948226451873779 ;  /* 0xbe374e430b0c7423 */ /* 0x000fe2000001000c */
[----:B------:R-:W-:Y:S01]  /*4e40*/  FFMA.FTZ R6, R5, R6, -0.24046532809734344482 ;  /* 0xbe763c8b05067423 */ /* 0x000fe20000010006 */
[----:B------:R-:W-:Y:S01]  /*4e50*/  LEA R3, R3, R170, 0x3 ;  /* 0x000000aa03037211 */ /* 0x000fe200078e18ff */
[----:B------:R-:W-:Y:S01]  /*4e60*/  FFMA.FTZ R7, R8, R7, 0.20512372255325317383 ;  /* 0x3e520bf408077423 */ /* 0x000fe20000010007 */
[----:B------:R-:W-:Y:S01]  /*4e70*/  FFMA.FTZ R12, R11, R12, 0.20512372255325317383 ;  /* 0x3e520bf40b0c7423 */ /* 0x000fe2000001000c */
[----:B------:R-:W-:Y:S01]  /*4e80*/  FFMA.FTZ R6, R5, R6, 0.28857114911079406738 ;  /* 0x3e93bf9905067423 */ /* 0x000fe20000010006 */
[----:B------:R-:W-:Y:S01]  /*4e90*/  F2FP.BF16.F32.PACK_AB R44, R42, R29 ;  /* 0x0000001d2a2c723e */ /* 0x000fe200000010ff */
[C---:B------:R-:W-:Y:S01]  /*4ea0*/  FFMA.FTZ R7, R8.reuse, R7, -0.24046532809734344482 ;  /* 0xbe763c8b08077423 */ /* 0x040fe20000010007 */
[----:B------:R-:W-:Y:S01]  /*4eb0*/  FFMA.FTZ R12, R11, R12, -0.24046532809734344482 ;  /* 0xbe763c8b0b0c7423 */ /* 0x000fe2000001000c */
[----:B------:R-:W-:Y:S01]  /*4ec0*/  FFMA.FTZ R6, R5, R6, -0.36067417263984680176 ;  /* 0xbeb8aa4905067423 */ /* 0x000fe20000010006 */
[----:B------:R-:W-:Y:S01]  /*4ed0*/  ISETP.GE.U32.AND P0, PT, R33, 0x7f800000, PT ;  /* 0x7f8000002100780c */ /* 0x000fe20003f06070 */
[C---:B------:R-:W-:Y:S01]  /*4ee0*/  FFMA.FTZ R7, R8.reuse, R7, 0.28857114911079406738 ;  /* 0x3e93bf9908077423 */ /* 0x040fe20000010007 */
[----:B------:R-:W-:Y:S01]  /*4ef0*/  FFMA.FTZ R12, R11, R12, 0.28857114911079406738 ;  /* 0x3e93bf990b0c7423 */ /* 0x000fe2000001000c */
[----:B------:R-:W-:Y:S01]  /*4f00*/  FFMA.FTZ R6, R5, R6, 0.48089820146560668945 ;  /* 0x3ef6384a05067423 */ /* 0x000fe20000010006 */
[----:B------:R0:W-:Y:S01]  /*4f10*/  STSM.16.M88.4 [R3], R44 ;  /* 0x0000002c03007844 */ /* 0x0001e20000000200 */
[C---:B------:R-:W-:Y:S01]  /*4f20*/  FFMA.FTZ R7, R8.reuse, R7, -0.36067417263984680176 ;  /* 0xbeb8aa4908077423 */ /* 0x040fe20000010007 */
[----:B------:R-:W-:Y:S01]  /*4f30*/  FFMA.FTZ R12, R11, R12, -0.36067417263984680176 ;  /* 0xbeb8aa490b0c7423 */ /* 0x000fe2000001000c */
[----:B------:R-:W-:Y:S01]  /*4f40*/  FFMA.FTZ R6, R5, R6, -0.72134751081466674805 ;  /* 0xbf38aa3b05067423 */ /* 0x000fe20000010006 */
[----:B------:R-:W-:Y:S01]  /*4f50*/  ISETP.GE.U32.AND P1, PT, R35, 0x7f800000, PT ;  /* 0x7f8000002300780c */ /* 0x000fe20003f26070 */
[----:B------:R-:W-:Y:S01]  /*4f60*/  FFMA.FTZ R7, R8, R7, 0.48089820146560668945 ;  /* 0x3ef6384a08077423 */ /* 0x000fe20000010007 */
[----:B------:R-:W-:Y:S01]  /*4f70*/  FFMA.FTZ R12, R11, R12, 0.48089820146560668945 ;  /* 0x3ef6384a0b0c7423 */ /* 0x000fe2000001000c */
[----:B------:R-:W-:Y:S01]  /*4f80*/  FMUL R6, R5, R6 ;  /* 0x0000000605067220 */ /* 0x000fe20000400000 */
[----:B------:R-:W-:Y:S01]  /*4f90*/  ISETP.GE.U32.AND P5, PT, R48, 0x7f800000, PT ;  /* 0x7f8000003000780c */ /* 0x000fe20003fa6070 */
[----:B------:R-:W-:Y:S01]  /*4fa0*/  FFMA.FTZ R7, R8, R7, -0.72134751081466674805 ;  /* 0xbf38aa3b08077423 */ /* 0x000fe20000010007 */
[----:B------:R-:W-:Y:S01]  /*4fb0*/  FFMA.FTZ R12, R11, R12, -0.72134751081466674805 ;  /* 0xbf38aa3b0b0c7423 */ /* 0x000fe2000001000c */
[----:B------:R-:W-:Y:S01]  /*4fc0*/  FMUL R6, R5, R6 ;  /* 0x0000000605067220 */ /* 0x000fe20000400000 */
[----:B------:R-:W-:Y:S01]  /*4fd0*/  LEA R166, R166, UR13, 0x4 ;  /* 0x0000000da6a67c11 */ /* 0x000fe2000f8e20ff */
[C---:B------:R-:W-:Y:S01]  /*4fe0*/  FMUL R7, R8.reuse, R7 ;  /* 0x0000000708077220 */ /* 0x040fe20000400000 */
[----:B------:R-:W-:Y:S01]  /*4ff0*/  FMUL R12, R11, R12 ;  /* 0x0000000c0b0c7220 */ /* 0x000fe20000400000 */
[----:B------:R-:W-:Y:S01]  /*5000*/  FFMA.FTZ R5, R5, 1.4426950216293334961, R6 ;  /* 0x3fb8aa3b05057823 */ /* 0x000fe20000010006 */
[----:B------:R-:W-:Y:S01]  /*5010*/  IADD3 R14, R37, -R14, RZ ;  /* 0x8000000e250e7210 */ /* 0x000fe20007ffe0ff */
[----:B------:R-:W-:Y:S01]  /*5020*/  FMUL R7, R8, R7 ;  /* 0x0000000708077220 */ /* 0x000fe20000400000 */
[C---:B------:R-:W-:Y:S01]  /*5030*/  FMUL R12, R11.reuse, R12 ;  /* 0x0000000c0b0c7220 */ /* 0x040fe20000400000 */
[----:B------:R-:W-:Y:S01]  /*5040*/  FADD R78, R4, R5 ;  /* 0x00000005044e7221 */ /* 0x000fe20000000000 */
[----:B------:R-:W-:Y:S01]  /*5050*/  @P0 MOV R4, 0x7f800000 ;  /* 0x7f80000000040802 */ /* 0x000fe20000000f00 */
[----:B------:R-:W-:Y:S01]  /*5060*/  FFMA.FTZ R8, R8, 1.4426950216293334961, R7 ;  /* 0x3fb8aa3b08087823 */ /* 0x000fe20000010007 */
[----:B------:R-:W-:Y:S01]  /*5070*/  FFMA.FTZ R11, R11, 1.4426950216293334961, R12 ;  /* 0x3fb8aa3b0b0b7823 */ /* 0x000fe2000001000c */
[----:B------:R-:W-:Y:S01]  /*5080*/  @P1 MOV R6, 0x7f800000 ;  /* 0x7f80000000061802 */ /* 0x000fe20000000f00 */
[----:B------:R-:W-:Y:S01]  /*5090*/  FADD R14, R14, -1 ;  /* 0xbf8000000e0e7421 */ /* 0x000fe20000000000 */
[----:B------:R-:W-:Y:S01]  /*50a0*/  @P5 MOV R5, 0x7f800000 ;  /* 0x7f80000000055802 */ /* 0x000fe20000000f00 */
[----:B------:R-:W-:Y:S01]  /*50b0*/  FADD R79, R9, R8 ;  /* 0x00000008094f7221 */ /* 0x000fe20000000000 */
[----:B------:R-:W-:Y:S01]  /*50c0*/  FADD R80, R10, R11 ;  /* 0x0000000b0a507221 */ /* 0x000fe20000000000 */
[----:B------:R-:W-:Y:S01]  /*50d0*/  @P0 FFMA.FTZ R78, R33, R4, +INF ;  /* 0x7f800000214e0423 */ /* 0x000fe20000010004 */
[----:B------:R-:W-:Y:S01]  /*50e0*/  @P1 FFMA.FTZ R79, R35, R6, +INF ;  /* 0x7f800000234f1423 */ /* 0x000fe20000010006 */
[----:B------:R-:W-:Y:S01]  /*50f0*/  @P5 FFMA.FTZ R80, R48, R5, +INF ;  /* 0x7f80000030505423 */ /* 0x000fe20000010005 */
[----:B------:R-:W-:Y:S01]  /*5100*/  BAR.SYNC.DEFER_BLOCKING 0x0 ;  /* 0x0000000000007b1d */ /* 0x000fe20000010000 */
[----:B------:R-:W-:Y:S01]  /*5110*/  FFMA.FTZ R13, R14, R13, -0.16845393180847167969 ;  /* 0xbe2c7f300e0d7423 */ /* 0x000fe2000001000d */
[----:B------:R-:W-:Y:S01]  /*5120*/  F2FP.BF16.F32.PACK_AB R8, R38, R27 ;  /* 0x0000001b2608723e */ /* 0x000fe200000010ff */
[----:B0-----:R-:W-:Y:S01]  /*5130*/  IMAD R45, R85, 0xe, RZ ;  /* 0x0000000e552d7824 */ /* 0x001fe200078e02ff */
[----:B------:R-:W-:Y:S01]  /*5140*/  F2FP.BF16.F32.PACK_AB R9, R36, R25 ;  /* 0x000000192409723e */ /* 0x000fe200000010ff */
[C---:B------:R-:W-:Y:S01]  /*5150*/  FFMA.FTZ R13, R14.reuse, R13, 0.1716887056827545166 ;  /* 0x3e2fcf2a0e0d7423 */ /* 0x040fe2000001000d */
[----:B------:R-:W-:Y:S01]  /*5160*/  F2FP.BF16.F32.PACK_AB R10, R93, R26 ;  /* 0x0000001a5d0a723e */ /* 0x000fe200000010ff */
[----:B------:R-:W-:Y:S01]  /*5170*/  IMAD R39, R85, 0xb, RZ ;  /* 0x0000000b55277824 */ /* 0x000fe200078e02ff */
[----:B------:R-:W-:Y:S01]  /*5180*/  F2FP.BF16.F32.PACK_AB R11, R95, R24 ;  /* 0x000000185f0b723e */ /* 0x000fe200000010ff */
[----:B------:R-:W-:Y:S01]  /*5190*/  FFMA.FTZ R13, R14, R13, -0.17900948226451873779 ;  /* 0xbe374e430e0d7423 */ /* 0x000fe2000001000d */
[----:B------:R-:W-:Y:S01]  /*51a0*/  ISETP.GE.U32.AND P4, PT, R37, 0x7f800000, PT ;  /* 0x7f8000002500780c */ /* 0x000fe20003f86070 */
[C---:B------:R-:W-:Y:S01]  /*51b0*/  IMAD R69, R85.reuse, 0x1a, RZ ;  /* 0x0000001a55457824 */ /* 0x040fe200078e02ff */
[----:B------:R-:W-:Y:S01]  /*51c0*/  F2FP.BF16.F32.PACK_AB R24, R34, R23 ;  /* 0x000000172218723e */ /* 0x000fe200000010ff */
[----:B------:R-:W-:Y:S01]  /*51d0*/  FFMA.FTZ R13, R14, R13, 0.20512372255325317383 ;  /* 0x3e520bf40e0d7423 */ /* 0x000fe2000001000d */
[----:B------:R-:W-:Y:S01]  /*51e0*/  F2FP.BF16.F32.PACK_AB R25, R32, R21 ;  /* 0x000000152019723e */ /* 0x000fe200000010ff */
[----:B------:R-:W-:Y:S01]  /*51f0*/  IMAD R73, R85, 0x1c, RZ ;  /* 0x0000001c55497824 */ /* 0x000fe200078e02ff */
[----:B------:R-:W-:Y:S01]  /*5200*/  F2FP.BF16.F32.PACK_AB R26, R97, R16 ;  /* 0x00000010611a723e */ /* 0x000fe200000010ff */
[C---:B------:R-:W-:Y:S01]  /*5210*/  FFMA.FTZ R13, R14.reuse, R13, -0.24046532809734344482 ;  /* 0xbe763c8b0e0d7423 */ /* 0x040fe2000001000d */
[----:B------:R-:W-:Y:S01]  /*5220*/  F2FP.BF16.F32.PACK_AB R27, R99, R22 ;  /* 0x00000016631b723e */ /* 0x000fe200000010ff */
[----:B------:R-:W-:Y:S01]  /*5230*/  IMAD R29, R85, 0x6, RZ ;  /* 0x00000006551d7824 */ /* 0x000fe200078e02ff */
[----:B------:R-:W-:Y:S01]  /*5240*/  FSETP.NEU.AND P3, PT, R33, RZ, PT ;  /* 0x000000ff2100720b */ /* 0x000fe20003f6d000 */
[----:B------:R-:W-:Y:S01]  /*5250*/  FFMA.FTZ R13, R14, R13, 0.28857114911079406738 ;  /* 0x3e93bf990e0d7423 */ /* 0x000fe2000001000d */
[----:B------:R-:W-:Y:S01]  /*5260*/  F2FP.BF16.F32.PACK_AB R33, R28, R17 ;  /* 0x000000111c21723e */ /* 0x000fe200000010ff */
[C---:B------:R-:W-:Y:S01]  /*5270*/  IMAD R43, R85.reuse, 0xd, RZ ;  /* 0x0000000d552b7824 */ /* 0x040fe200078e02ff */
[----:B------:R-:W0:Y:S01]  /*5280*/  LDS.128 R4, [R166] ;  /* 0x00000000a6047984 */ /* 0x000e220000000c00 */
[C---:B------:R-:W-:Y:S01]  /*5290*/  FFMA.FTZ R13, R14.reuse, R13, -0.36067417263984680176 ;  /* 0xbeb8aa490e0d7423 */ /* 0x040fe2000001000d */
[----:B------:R-:W-:Y:S01]  /*52a0*/  @P4 MOV R12, 0x7f800000 ;  /* 0x7f800000000c4802 */ /* 0x000fe20000000f00 */
[----:B------:R-:W-:Y:S01]  /*52b0*/  IMAD R87, R85, 0x22, RZ ;  /* 0x0000002255577824 */ /* 0x000fe200078e02ff */
[----:B------:R-:W-:Y:S01]  /*52c0*/  BAR.SYNC.DEFER_BLOCKING 0x0 ;  /* 0x0000000000007b1d */ /* 0x000fe20000010000 */
[----:B------:R-:W-:Y:S01]  /*52d0*/  FFMA.FTZ R13, R14, R13, 0.48089820146560668945 ;  /* 0x3ef6384a0e0d7423 */ /* 0x000fe2000001000d */
[----:B------:R-:W-:Y:S01]  /*52e0*/  FSETP.NEU.AND P2, PT, R35, RZ, PT ;  /* 0x000000ff2300720b */ /* 0x000fe20003f4d000 */
[----:B------:R-:W-:Y:S01]  /*52f0*/  IMAD R41, R85, 0xc, RZ ;  /* 0x0000000c55297824 */ /* 0x000fe200078e02ff */
[----:B------:R-:W-:Y:S01]  /*5300*/  F2FP.BF16.F32.PACK_AB R32, R30, R19 ;  /* 0x000000131e20723e */ /* 0x000fe200000010ff */
[C---:B------:R-:W-:Y:S01]  /*5310*/  FFMA.FTZ R13, R14.reuse, R13, -0.72134751081466674805 ;  /* 0xbf38aa3b0e0d7423 */ /* 0x040fe2000001000d */
[----:B------:R-:W-:Y:S01]  /*5320*/  F2FP.BF16.F32.PACK_AB R34, R101, R20 ;  /* 0x000000146522723e */ /* 0x000fe200000010ff */
[----:B------:R-:W-:Y:S01]  /*5330*/  IMAD R53, R85, 0x12, RZ ;  /* 0x0000001255357824 */ /* 0x000fe200078e02ff */
[----:B------:R-:W-:Y:S01]  /*5340*/  F2FP.BF16.F32.PACK_AB R35, R103, R18 ;  /* 0x000000126723723e */ /* 0x000fe200000010ff */
[C---:B------:R-:W-:Y:S01]  /*5350*/  FMUL R13, R14.reuse, R13 ;  /* 0x0000000d0e0d7220 */ /* 0x040fe20000400000 */
[C---:B------:R-:W-:Y:S01]  /*5360*/  SHF.L.U32 R21, R85.reuse, 0x1, RZ ;  /* 0x0000000155157819 */ /* 0x040fe200000006ff */
[----:B------:R-:W-:Y:S01]  /*5370*/  IMAD R65, R85, 0x18, RZ ;  /* 0x0000001855417824 */ /* 0x000fe200078e02ff */
[----:B------:R-:W-:Y:S01]  /*5380*/  FSETP.NEU.AND P0, PT, R37, RZ, PT ;  /* 0x000000ff2500720b */ /* 0x000fe20003f0d000 */
[C---:B------:R-:W-:Y:S01]  /*5390*/  FMUL R13, R14.reuse, R13 ;  /* 0x0000000d0e0d7220 */ /* 0x040fe20000400000 */
[CC--:B------:R-:W-:Y:S01]  /*53a0*/  LEA R31, R85.reuse, -R85.reuse, 0x3 ;  /* 0x80000055551f7211 */ /* 0x0c0fe200078e18ff */
[C---:B------:R-:W-:Y:S01]  /*53b0*/  IMAD R77, R85.reuse, 0x1e, RZ ;  /* 0x0000001e554d7824 */ /* 0x040fe200078e02ff */
[CC--:B------:R-:W-:Y:S01]  /*53c0*/  LEA R23, R85.reuse, R85.reuse, 0x1 ;  /* 0x0000005555177211 */ /* 0x0c0fe200078e08ff */
[----:B------:R-:W-:Y:S01]  /*53d0*/  FFMA.FTZ R14, R14, 1.4426950216293334961, R13 ;  /* 0x3fb8aa3b0e0e7823 */ /* 0x000fe2000001000d */
[----:B------:R-:W-:Y:S01]  /*53e0*/  FSETP.NEU.AND P1, PT, R48, RZ, PT ;  /* 0x000000ff3000720b */ /* 0x000fe20003f2d000 */
[C---:B------:R-:W-:Y:S01]  /*53f0*/  IMAD R89, R85.reuse, 0x24, RZ ;  /* 0x0000002455597824 */ /* 0x040fe200078e02ff */
[----:B------:R-:W-:Y:S01]  /*5400*/  LEA R47, R85, -R85, 0x4 ;  /* 0x80000055552f7211 */ /* 0x000fe200078e20ff */
[----:B------:R-:W-:Y:S01]  /*5410*/  FADD R81, R15, R14 ;  /* 0x0000000e0f517221 */ /* 0x000fe20000000000 */
[----:B------:R-:W-:Y:S01]  /*5420*/  @P4 FFMA.FTZ R81, R37, R12, +INF ;  /* 0x7f80000025514423 */ /* 0x000fe2000001000c */
[----:B------:R-:W1:Y:S01]  /*5430*/  LDC.64 R14, c[0x0][0x228] ;  /* 0x00008a00ff0e7b82 */ /* 0x000e620000000a00 */
[----:B------:R-:W-:Y:S01]  /*5440*/  STSM.16.M88.4 [R3], R8 ;  /* 0x0000000803007844 */ /* 0x000fe20000000200 */
[----:B------:R-:W-:Y:S01]  /*5450*/  IMAD R12, R167, UR5, RZ ;  /* 0x00000005a70c7c24 */ /* 0x000fe2000f8e02ff */
[----:B------:R-:W-:Y:S01]  /*5460*/  USHF.L.U32 UR5, UR4, 0x1, URZ ;  /* 0x0000000104057899 */ /* 0x000fe2000800063f */
[----:B------:R-:W-:-:S04]  /*5470*/  IMAD R37, R85, 0xa, RZ ;  /* 0x0000000a55257824 */ /* 0x000fc800078e02ff */
[----:B------:R-:W-:Y:S01]  /*5480*/  BAR.SYNC.DEFER_BLOCKING 0x0 ;  /* 0x0000000000007b1d */ /* 0x000fe20000010000 */
[C---:B------:R-:W-:Y:S01]  /*5490*/  SHF.L.U32 R49, R85.reuse, 0x4, RZ ;  /* 0x0000000455317819 */ /* 0x040fe200000006ff */
[C---:B------:R-:W-:Y:S01]  /*54a0*/  IMAD R55, R85.reuse, 0x13, RZ ;  /* 0x0000001355377824 */ /* 0x040fe200078e02ff */
[C---:B------:R-:W-:Y:S01]  /*54b0*/  SHF.L.U32 R13, R12.reuse, 0x1, RZ ;  /* 0x000000010c0d7819 */ /* 0x040fe200000006ff */
[----:B------:R-:W-:Y:S01]  /*54c0*/  IMAD.HI R12, R12, 0x2, RZ ;  /* 0x000000020c0c7827 */ /* 0x000fe200078e02ff */
[CC--:B------:R-:W-:Y:S02]  /*54d0*/  LEA R51, R85.reuse, R85.reuse, 0x4 ;  /* 0x0000005555337211 */ /* 0x0c0fe400078e20ff */
[C---:B------:R-:W-:Y:S01]  /*54e0*/  LEA R83, R85.reuse, -R85, 0x5 ;  /* 0x8000005555537211 */ /* 0x040fe200078e28ff */
[C---:B------:R-:W-:Y:S01]  /*54f0*/  IMAD R91, R85.reuse, 0x26, RZ ;  /* 0x00000026555b7824 */ /* 0x040fe200078e02ff */
[----:B------:R-:W-:Y:S01]  /*5500*/  SHF.R.U32.HI R2, RZ, 0x1, R0 ;  /* 0x00000001ff027819 */ /* 0x000fe20000011600 */
[----:B------:R-:W-:Y:S01]  /*5510*/  IMAD R93, R85, 0x28, RZ ;  /* 0x00000028555d7824 */ /* 0x000fe200078e02ff */
[----:B------:R-:W-:Y:S01]  /*5520*/  FSEL R79, R79, -INF , P2 ;  /* 0xff8000004f4f7808 */ /* 0x000fe20001000000 */
[C---:B------:R-:W-:Y:S01]  /*5530*/  IMAD R59, R85.reuse, 0x15, RZ ;  /* 0x00000015553b7824 */ /* 0x040fe200078e02ff */
[----:B------:R-:W-:Y:S01]  /*5540*/  IADD3 R171, R172, UR13, R171 ;  /* 0x0000000dacab7c10 */ /* 0x000fe2000fffe0ab */
[C---:B------:R-:W-:Y:S01]  /*5550*/  IMAD R95, R85.reuse, 0x2a, RZ ;  /* 0x0000002a555f7824 */ /* 0x040fe200078e02ff */
[----:B------:R-:W-:Y:S01]  /*5560*/  LOP3.LUT R2, R2, 0x4, RZ, 0xc0, !PT ;  /* 0x0000000402027812 */ /* 0x000fe200078ec0ff */
[----:B------:R-:W-:-:S02]  /*5570*/  IMAD R97, R85, 0x2c, RZ ;  /* 0x0000002c55617824 */ /* 0x000fc400078e02ff */
[----:B------:R-:W-:Y:S01]  /*5580*/  FFMA R79, R79, 0.69314718246459960938, R188 ;  /* 0x3f3172184f4f7823 */ /* 0x000fe200000000bc */
[----:B------:R-:W-:Y:S01]  /*5590*/  IMAD R63, R85, 0x17, RZ ;  /* 0x00000017553f7824 */ /* 0x000fe200078e02ff */
[----:B-1----:R-:W-:Y:S01]  /*55a0*/  IADD3 R16, P4, P5, R13, UR5, R14 ;  /* 0x000000050d107c10 */ /* 0x002fe2000fd9e00e */
[----:B------:R-:W-:Y:S01]  /*55b0*/  UIMAD.WIDE UR4, UR4, 0x2, URZ ;  /* 0x00000002040478a5 */ /* 0x000fe2000f8e023f */
[C---:B------:R-:W-:Y:S01]  /*55c0*/  IMAD R99, R85.reuse, 0x2e, RZ ;  /* 0x0000002e55637824 */ /* 0x040fe200078e02ff */
[----:B------:R-:W-:Y:S01]  /*55d0*/  IADD3 R2, R2, R171, RZ ;  /* 0x000000ab02027210 */ /* 0x000fe20007ffe0ff */
[C---:B------:R-:W-:Y:S01]  /*55e0*/  IMAD R101, R85.reuse, 0x30, RZ ;  /* 0x0000003055657824 */ /* 0x040fe200078e02ff */
[----:B------:R-:W1:Y:S01]  /*55f0*/  LDS.128 R8, [R166] ;  /* 0x00000000a6087984 */ /* 0x000e620000000c00 */
[CC--:B------:R-:W-:Y:S01]  /*5600*/  LEA R20, P6, R85.reuse, R16.reuse, 0x2 ;  /* 0x0000001055147211 */ /* 0x0c0fe200078c10ff */
[----:B------:R-:W-:Y:S01]  /*5610*/  IMAD R67, R85, 0x19, RZ ;  /* 0x0000001955437824 */ /* 0x000fe200078e02ff */
[----:B------:R-:W-:Y:S01]  /*5620*/  IADD3.X R17, R12, UR5, R15, P4, P5 ;  /* 0x000000050c117c10 */ /* 0x000fe2000a7ea40f */
[----:B------:R-:W-:Y:S01]  /*5630*/  BAR.SYNC.DEFER_BLOCKING 0x0 ;  /* 0x0000000000007b1d */ /* 0x000fe20000010000 */
[-C--:B------:R-:W-:Y:S01]  /*5640*/  IADD3 R18, P5, R21, R16.reuse, RZ ;  /* 0x0000001015127210 */ /* 0x080fe20007fbe0ff */
[----:B------:R-:W-:Y:S01]  /*5650*/  IMAD R103, R85, 0x32, RZ ;  /* 0x0000003255677824 */ /* 0x000fe200078e02ff */
[-C--:B------:R-:W-:Y:S01]  /*5660*/  LEA.HI.X.SX32 R21, R21, R17.reuse, 0x1, P6 ;  /* 0x0000001115157211 */ /* 0x080fe200030f0eff */
[C---:B------:R-:W-:Y:S01]  /*5670*/  IMAD R105, R85.reuse, 0x34, RZ ;  /* 0x0000003455697824 */ /* 0x040fe200078e02ff */
[CC--:B------:R-:W-:Y:S01]  /*5680*/  LEA.HI.X.SX32 R19, R85.reuse, R17.reuse, 0x1, P5 ;  /* 0x0000001155137211 */ /* 0x0c0fe200028f0eff */
[----:B------:R-:W-:Y:S01]  /*5690*/  IMAD R71, R85, 0x1b, RZ ;  /* 0x0000001b55477824 */ /* 0x000fe200078e02ff */
[-C--:B------:R-:W-:Y:S01]  /*56a0*/  IADD3 R22, P4, R29, R16.reuse, RZ ;  /* 0x000000101d167210 */ /* 0x080fe20007f9e0ff */
[C---:B------:R-:W-:Y:S01]  /*56b0*/  IMAD R107, R85.reuse, 0x36, RZ ;  /* 0x00000036556b7824 */ /* 0x040fe200078e02ff */
[----:B------:R-:W-:Y:S01]  /*56c0*/  ULDC UR4, c[0x0][0x27c] ;  /* 0x00009f0000047ab9 */ /* 0x000fe20000000800 */
[----:B------:R-:W-:Y:S01]  /*56d0*/  IMAD R109, R85, 0x38, RZ ;  /* 0x00000038556d7824 */ /* 0x000fe200078e02ff */
[-C--:B------:R-:W-:Y:S01]  /*56e0*/  LEA.HI.X.SX32 R23, R23, R17.reuse, 0x1, P4 ;  /* 0x0000001117177211 */ /* 0x080fe200020f0eff */
[----:B------:R-:W-:Y:S01]  /*56f0*/  IMAD R75, R85, 0x1d, RZ ;  /* 0x0000001d554b7824 */ /* 0x000fe200078e02ff */
[----:B------:R-:W-:Y:S01]  /*5700*/  IADD3 R28, P4, R41, R16, RZ ;  /* 0x00000010291c7210 */ /* 0x000fe20007f9e0ff */
[C---:B------:R-:W-:Y:S01]  /*5710*/  IMAD R111, R85.reuse, 0x3a, RZ ;  /* 0x0000003a556f7824 */ /* 0x040fe200078e02ff */
[----:B------:R-:W-:Y:S01]  /*5720*/  UIMAD UR4, UR12, UR4, URZ ;  /* 0x000000040c0472a4 */ /* 0x000fe2000f8e023f */
[----:B------:R-:W-:Y:S01]  /*5730*/  IMAD R113, R85, 0x3c, RZ ;  /* 0x0000003c55717824 */ /* 0x000fe200078e02ff */
[----:B------:R-:W-:Y:S01]  /*5740*/  LEA.HI.X.SX32 R29, R29, R17, 0x1, P4 ;  /* 0x000000111d1d7211 */ /* 0x000fe200020f0eff */
[----:B------:R-:W-:Y:S01]  /*5750*/  IMAD R115, R85, 0x3e, RZ ;  /* 0x0000003e55737824 */ /* 0x000fe200078e02ff */
[----:B------:R-:W-:-:S02]  /*5760*/  USHF.L.U32 UR6, UR4, 0x2, URZ ;  /* 0x0000000204067899 */ /* 0x000fc4000800063f */
[----:B------:R-:W-:Y:S01]  /*5770*/  UIMAD.WIDE UR4, UR4, 0x4, URZ ;  /* 0x00000004040478a5 */ /* 0x000fe2000f8e023f */
[----:B------:R2:W-:Y:S01]  /*5780*/  STSM.16.M88.4 [R3], R24 ;  /* 0x0000001803007844 */ /* 0x0005e20000000200 */
[----:B------:R-:W-:Y:S01]  /*5790*/  BAR.SYNC.DEFER_BLOCKING 0x0 ;  /* 0x0000000000007b1d */ /* 0x000fe20000010000 */
[C---:B--2---:R-:W-:Y:S02]  /*57a0*/  SHF.L.U32 R25, R85.reuse, 0x2, RZ ;  /* 0x0000000255197819 */ /* 0x044fe400000006ff */
[C---:B------:R-:W-:Y:S02]  /*57b0*/  LEA R27, R85.reuse, R85, 0x2 ;  /* 0x00000055551b7211 */ /* 0x040fe400078e10ff */
[-C--:B------:R-:W-:Y:S02]  /*57c0*/  LEA R24, P5, R85, R16.reuse, 0x3 ;  /* 0x0000001055187211 */ /* 0x080fe400078a18ff */
[----:B------:R-:W-:Y:S02]  /*57d0*/  IADD3 R26, P6, R37, R16, RZ ;  /* 0x00000010251a7210 */ /* 0x000fe40007fde0ff */
[----:B------:R-:W-:-:S02]  /*57e0*/  LEA.HI.X.SX32 R25, R25, R17, 0x1, P5 ;  /* 0x0000001119197211 */ /* 0x000fc400028f0eff */
[----:B------:R-:W-:Y:S01]  /*57f0*/  LEA.HI.X.SX32 R27, R27, R17, 0x1, P6 ;  /* 0x000000111b1b7211 */ /* 0x000fe200030f0eff */
[----:B------:R-:W2:Y:S01]  /*5800*/  LDS.128 R12, [R166] ;  /* 0x00000000a60c7984 */ /* 0x000ea20000000c00 */
[----:B------:R-:W-:Y:S01]  /*5810*/  BAR.SYNC.DEFER_BLOCKING 0x0 ;  /* 0x0000000000007b1d */ /* 0x000fe20000010000 */
[----:B------:R-:W-:-:S04]  /*5820*/  IADD3 R30, P5, R45, R16, RZ ;  /* 0x000000102d1e7210 */ /* 0x000fc80007fbe0ff */
[----:B------:R-:W-:Y:S02]  /*5830*/  LEA.HI.X.SX32 R31, R31, R17, 0x1, P5 ;  /* 0x000000111f1f7211 */ /* 0x000fe400028f0eff */
[----:B------:R-:W-:-:S04]  /*5840*/  IADD3 R36, P5, R57, R16, RZ ;  /* 0x0000001039247210 */ /* 0x000fc80007fbe0ff */
[----:B------:R-:W-:Y:S02]  /*5850*/  LEA.HI.X.SX32 R37, R37, R17, 0x1, P5 ;  /* 0x0000001125257211 */ /* 0x000fe400028f0eff */
[----:B------:R-:W-:-:S04]  /*5860*/  IADD3 R42, P5, R69, R16, RZ ;  /* 0x00000010452a7210 */ /* 0x000fc80007fbe0ff */
[----:B------:R-:W-:Y:S02]  /*5870*/  LEA.HI.X.SX32 R43, R43, R17, 0x1, P5 ;  /* 0x000000112b2b7211 */ /* 0x000fe400028f0eff */
[----:B------:R-:W-:-:S04]  /*5880*/  LEA R48, P5, R85, R16, 0x5 ;  /* 0x0000001055307211 */ /* 0x000fc800078a28ff */
[----:B------:R-:W-:Y:S01]  /*5890*/  LEA.HI.X.SX32 R49, R49, R17, 0x1, P5 ;  /* 0x0000001131317211 */ /* 0x000fe200028f0eff */
[----:B------:R3:W-:Y:S01]  /*58a0*/  STSM.16.M88.4 [R3], R32 ;  /* 0x0000002003007844 */ /* 0x0007e20000000200 */
[----:B------:R-:W-:Y:S01]  /*58b0*/  BAR.SYNC.DEFER_BLOCKING 0x0 ;  /* 0x0000000000007b1d */ /* 0x000fe20000010000 */
[----:B------:R-:W-:-:S04]  /*58c0*/  IADD3 R54, P5, R91, R16, RZ ;  /* 0x000000105b367210 */ /* 0x000fc80007fbe0ff */
[----:B------:R-:W-:Y:S02]  /*58d0*/  LEA.HI.X.SX32 R55, R55, R17, 0x1, P5 ;  /* 0x0000001137377211 */ /* 0x000fe400028f0eff */
[-C--:B------:R-:W-:Y:S02]  /*58e0*/  IADD3 R60, P5, R97, R16.reuse, RZ ;  /* 0x00000010613c7210 */ /* 0x080fe40007fbe0ff */
[C---:B---3--:R-:W-:Y:S02]  /*58f0*/  SHF.L.U32 R3, R85.reuse, 0x3, RZ ;  /* 0x0000000355037819 */ /* 0x048fe400000006ff */
[C---:B------:R-:W-:Y:S02]  /*5900*/  LEA R32, P6, R85.reuse, R16, 0x4 ;  /* 0x0000001055207211 */ /* 0x040fe400078c20ff */
[----:B------:R-:W-:Y:S02]  /*5910*/  LEA R35, R85, R85, 0x3 ;  /* 0x0000005555237211 */ /* 0x000fe400078e18ff */
[----:B------:R-:W-:-:S02]  /*5920*/  LEA.HI.X.SX32 R33, R3, R17, 0x1, P6 ;  /* 0x0000001103217211 */ /* 0x000fc400030f0eff */
[-C--:B------:R-:W-:Y:S02]  /*5930*/  IADD3 R38, P6, R61, R16.reuse, RZ ;  /* 0x000000103d267210 */ /* 0x080fe40007fde0ff */
[-C--:B------:R-:W-:Y:S02]  /*5940*/  IADD3 R34, P4, R53, R16.reuse, RZ ;  /* 0x0000001035227210 */ /* 0x080fe40007f9e0ff */
[-C--:B------:R-:W-:Y:S01]  /*5950*/  LEA.HI.X.SX32 R39, R39, R17.reuse, 0x1, P6 ;  /* 0x0000001127277211 */ /* 0x080fe200030f0eff */
[----:B0-----:R0:W-:Y:S01]  /*5960*/  STG.E.U16 desc[UR20][R16.64], R4 ;  /* 0x0000000410007986 */ /* 0x0011e2000c101514 */
[----:B------:R-:W-:Y:S02]  /*5970*/  IADD3 R44, P6, R73, R16, RZ ;  /* 0x00000010492c7210 */ /* 0x000fe40007fde0ff */
[-C--:B------:R-:W-:Y:S02]  /*5980*/  LEA.HI.X.SX32 R35, R35, R17.reuse, 0x1, P4 ;  /* 0x0000001123237211 */ /* 0x080fe400020f0eff */
[----:B------:R-:W-:-:S02]  /*5990*/  LEA.HI.X.SX32 R45, R45, R17, 0x1, P6 ;  /* 0x000000112d2d7211 */ /* 0x000fc400030f0eff */
[-C--:B------:R-:W-:Y:S02]  /*59a0*/  IADD3 R50, P6, R87, R16.reuse, RZ ;  /* 0x0000001057327210 */ /* 0x080fe40007fde0ff */
[----:B------:R-:W3:Y:S01]  /*59b0*/  LDS.128 R84, [R166] ;  /* 0x00000000a6547984 */ /* 0x000ee20000000c00 */
[-C--:B------:R-:W-:Y:S02]  /*59c0*/  IADD3 R40, P4, R65, R16.reuse, RZ ;  /* 0x0000001041287210 */ /* 0x080fe40007f9e0ff */
[----:B0-----:R-:W-:Y:S02]  /*59d0*/  PRMT R4, R4, 0x7632, R4 ;  /* 0x0000763204047816 */ /* 0x001fe40000000004 */
[----:B------:R-:W-:Y:S02]  /*59e0*/  LEA.HI.X.SX32 R41, R41, R17, 0x1, P4 ;  /* 0x0000001129297211 */ /* 0x000fe400020f0eff */
[----:B------:R-:W-:Y:S01]  /*59f0*/  IADD3 R46, P4, R77, R16, RZ ;  /* 0x000000104d2e7210 */ /* 0x000fe20007f9e0ff */
[----:B------:R0:W-:Y:S01]  /*5a00*/  STG.E.U16 desc[UR20][R18.64], R4 ;  /* 0x0000000412007986 */ /* 0x0001e2000c101514 */
[----:B------:R-:W-:-:S02]  /*5a10*/  PRMT R3, R5, 0x7632, R3 ;  /* 0x0000763205037816 */ /* 0x000fc40000000003 */
[-C--:B------:R-:W-:Y:S01]  /*5a20*/  LEA.HI.X.SX32 R47, R47, R17.reuse, 0x1, P4 ;  /* 0x000000112f2f7211 */ /* 0x080fe200020f0eff */
[----:B------:R4:W-:Y:S01]  /*5a30*/  STG.E.U16 desc[UR20][R20.64], R5 ;  /* 0x0000000514007986 */ /* 0x0009e2000c101514 */
[-C--:B------:R-:W-:Y:S02]  /*5a40*/  IADD3 R52, P4, R89, R16.reuse, RZ ;  /* 0x0000001059347210 */ /* 0x080fe40007f9e0ff */
[-C--:B------:R-:W-:Y:S01]  /*5a50*/  LEA.HI.X.SX32 R51, R51, R17.reuse, 0x1, P6 ;  /* 0x0000001133337211 */ /* 0x080fe200030f0eff */
[----:B------:R5:W-:Y:S01]  /*5a60*/  STG.E.U16 desc[UR20][R22.64], R3 ;  /* 0x0000000316007986 */ /* 0x000be2000c101514 */
[----:B------:R-:W-:Y:S02]  /*5a70*/  IADD3 R56, P6, R93, R16, RZ ;  /* 0x000000105d387210 */ /* 0x000fe40007fde0ff */
[----:B------:R-:W-:Y:S01]  /*5a80*/  LEA.HI.X.SX32 R53, R53, R17, 0x1, P4 ;  /* 0x0000001135357211 */ /* 0x000fe200020f0eff */
[----:B------:R2:W-:Y:S01]  /*5a90*/  STG.E.U16 desc[UR20][R24.64], R6 ;  /* 0x0000000618007986 */ /* 0x0005e2000c101514 */
[----:B0-----:R-:W-:-:S02]  /*5aa0*/  PRMT R19, R6, 0x7632, R19 ;  /* 0x0000763206137816 */ /* 0x001fc40000000013 */
[-C--:B------:R-:W-:Y:S02]  /*5ab0*/  IADD3 R58, P4, R95, R16.reuse, RZ ;  /* 0x000000105f3a7210 */ /* 0x080fe40007f9e0ff */
[----:B----4-:R-:W-:Y:S01]  /*5ac0*/  PRMT R21, R7, 0x7632, R21 ;  /* 0x0000763207157816 */ /* 0x010fe20000000015 */
[----:B------:R0:W-:Y:S01]  /*5ad0*/  STG.E.U16 desc[UR20][R26.64], R19 ;  /* 0x000000131a007986 */ /* 0x0001e2000c101514 */
[----:B-1----:R-:W-:Y:S02]  /*5ae0*/  PRMT R4, R9, 0x7632, R4 ;  /* 0x0000763209047816 */ /* 0x002fe40000000004 */
[----:B-----5:R-:W-:Y:S01]  /*5af0*/  PRMT R23, R8, 0x7632, R23 ;  /* 0x0000763208177816 */ /* 0x020fe20000000017 */
[----:B------:R-:W-:Y:S01]  /*5b00*/  STG.E.U16 desc[UR20][R28.64], R7 ;  /* 0x000000071c007986 */ /* 0x000fe2000c101514 */
[----:B------:R-:W-:Y:S02]  /*5b10*/  PRMT R3, R10, 0x7632, R3 ;  /* 0x000076320a037816 */ /* 0x000fe40000000003 */
[----:B------:R-:W-:Y:S01]  /*5b20*/  LEA.HI.X.SX32 R57, R57, R17, 0x1, P6 ;  /* 0x0000001139397211 */ /* 0x000fe200030f0eff */
[----:B------:R-:W-:Y:S01]  /*5b30*/  STG.E.U16 desc[UR20][R30.64], R21 ;  /* 0x000000151e007986 */ /* 0x000fe2000c101514 */
[----:B------:R-:W-:-:S02]  /*5b40*/  IADD3 R62, P6, R99, R16, RZ ;  /* 0x00000010633e7210 */ /* 0x000fc40007fde0ff */
[-C--:B------:R-:W-:Y:S01]  /*5b50*/  LEA.HI.X.SX32 R59, R59, R17.reuse, 0x1, P4 ;  /* 0x000000113b3b7211 */ /* 0x080fe200020f0eff */
[----:B------:R-:W-:Y:S01]  /*5b60*/  STG.E.U16 desc[UR20][R32.64], R8 ;  /* 0x0000000820007986 */ /* 0x000fe2000c101514 */
[----:B------:R-:W-:Y:S02]  /*5b70*/  PRMT R5, R11, 0x7632, R5 ;  /* 0x000076320b057816 */ /* 0x000fe40000000005 */
[-C--:B------:R-:W-:Y:S01]  /*5b80*/  IADD3 R64, P4, R101, R16.reuse, RZ ;  /* 0x0000001065407210 */ /* 0x080fe20007f9e0ff */
[----:B------:R-:W-:Y:S01]  /*5b90*/  STG.E.U16 desc[UR20][R34.64], R23 ;  /* 0x0000001722007986 */ /* 0x000fe2000c101514 */
[----:B------:R-:W-:Y:S02]  /*5ba0*/  LEA.HI.X.SX32 R61, R61, R17, 0x1, P5 ;  /* 0x000000113d3d7211 */ /* 0x000fe400028f0eff */
[----:B------:R-:W-:Y:S01]  /*5bb0*/  IADD3 R66, P5, R103, R16, RZ ;  /* 0x0000001067427210 */ /* 0x000fe20007fbe0ff */
[----:B------:R1:W-:Y:S01]  /*5bc0*/  STG.E.U16 desc[UR20][R36.64], R9 ;  /* 0x0000000924007986 */ /* 0x0003e2000c101514 */
[----:B--2---:R-:W-:-:S02]  /*5bd0*/  PRMT R25, R12, 0x7632, R25 ;  /* 0x000076320c197816 */ /* 0x004fc40000000019 */
[-C--:B------:R-:W-:Y:S01]  /*5be0*/  LEA.HI.X.SX32 R63, R63, R17.reuse, 0x1, P6 ;  /* 0x000000113f3f7211 */ /* 0x080fe200030f0eff */
[----:B------:R-:W-:Y:S01]  /*5bf0*/  STG.E.U16 desc[UR20][R38.64], R4 ;  /* 0x0000000426007986 */ /* 0x000fe2000c101514 */
[----:B0-----:R-:W-:Y:S02]  /*5c00*/  PRMT R27, R13, 0x7632, R27 ;  /* 0x000076320d1b7816 */ /* 0x001fe4000000001b */
[-C--:B------:R-:W-:Y:S01]  /*5c10*/  IADD3 R68, P6, R105, R16.reuse, RZ ;  /* 0x0000001069447210 */ /* 0x080fe20007fde0ff */
[----:B------:R-:W-:Y:S01]  /*5c20*/  STG.E.U16 desc[UR20][R40.64], R10 ;  /* 0x0000000a28007986 */ /* 0x000fe2000c101514 */
[-C--:B------:R-:W-:Y:S02]  /*5c30*/  LEA.HI.X.SX32 R65, R65, R17.reuse, 0x1, P4 ;  /* 0x0000001141417211 */ /* 0x080fe400020f0eff */
[-C--:B------:R-:W-:Y:S01]  /*5c40*/  IADD3 R70, P4, R107, R16.reuse, RZ ;  /* 0x000000106b467210 */ /* 0x080fe20007f9e0ff */
[----:B------:R0:W-:Y:S01]  /*5c50*/  STG.E.U16 desc[UR20][R42.64], R3 ;  /* 0x000000032a007986 */ /* 0x0001e2000c101514 */
[----:B------:R-:W-:Y:S01]  /*5c60*/  LEA.HI.X.SX32 R67, R67, R17, 0x1, P5 ;  /* 0x0000001143437211 */ /* 0x000fe200028f0eff */
[----:B-1----:R-:W1:Y:S01]  /*5c70*/  LDC.64 R8, c[0x0][0x230] ;  /* 0x00008c00ff087b82 */ /* 0x002e620000000a00 */
[----:B------:R-:W-:Y:S01]  /*5c80*/  PRMT R29, R14, 0x7632, R29 ;  /* 0x000076320e1d7816 */ /* 0x000fe2000000001d */
[----:B------:R-:W-:Y:S01]  /*5c90*/  STG.E.U16 desc[UR20][R44.64], R11 ;  /* 0x0000000b2c007986 */ /* 0x000fe2000c101514 */
[----:B------:R-:W-:-:S02]  /*5ca0*/  IADD3 R72, P5, R109, R16, RZ ;  /* 0x000000106d487210 */ /* 0x000fc40007fbe0ff */
[----:B------:R-:W-:Y:S01]  /*5cb0*/  PRMT R31, R15, 0x7632, R31 ;  /* 0x000076320f1f7816 */ /* 0x000fe2000000001f */
[----:B------:R2:W-:Y:S01]  /*5cc0*/  STG.E.U16 desc[UR20][R46.64], R5 ;  /* 0x000000052e007986 */ /* 0x0005e2000c101514 */
[-C--:B------:R-:W-:Y:S02]  /*5cd0*/  LEA.HI.X.SX32 R69, R69, R17.reuse, 0x1, P6 ;  /* 0x0000001145457211 */ /* 0x080fe400030f0eff */
[-C--:B------:R-:W-:Y:S01]  /*5ce0*/  IADD3 R74, P6, R111, R16.reuse, RZ ;  /* 0x000000106f4a7210 */ /* 0x080fe20007fde0ff */
[----:B------:R-:W-:Y:S01]  /*5cf0*/  STG.E.U16 desc[UR20][R48.64], R12 ;  /* 0x0000000c30007986 */ /* 0x000fe2000c101514 */
[----:B------:R-:W-:Y:S02]  /*5d00*/  LEA.HI.X.SX32 R71, R71, R17, 0x1, P4 ;  /* 0x0000001147477211 */ /* 0x000fe400020f0eff */
[----:B---3--:R-:W-:Y:S01]  /*5d10*/  PRMT R33, R84, 0x7632, R33 ;  /* 0x0000763254217816 */ /* 0x008fe20000000021 */
[----:B------:R-:W-:Y:S01]  /*5d20*/  STG.E.U16 desc[UR20][R50.64], R25 ;  /* 0x0000001932007986 */ /* 0x000fe2000c101514 */
[----:B------:R-:W-:-:S02]  /*5d30*/  IADD3 R76, P4, R113, R16, RZ ;  /* 0x00000010714c7210 */ /* 0x000fc40007f9e0ff */
[-C--:B------:R-:W-:Y:S01]  /*5d40*/  LEA.HI.X.SX32 R73, R73, R17.reuse, 0x1, P5 ;  /* 0x0000001149497211 */ /* 0x080fe200028f0eff */
[----:B------:R-:W-:Y:S01]  /*5d50*/  STG.E.U16 desc[UR20][R52.64], R13 ;  /* 0x0000000d34007986 */ /* 0x000fe2000c101514 */
[----:B------:R-:W-:Y:S02]  /*5d60*/  IADD3 R16, P5, R115, R16, RZ ;  /* 0x0000001073107210 */ /* 0x000fe40007fbe0ff */
[----:B------:R-:W-:Y:S01]  /*5d70*/  PRMT R35, R85, 0x7632, R35 ;  /* 0x0000763255237816 */ /* 0x000fe20000000023 */
[----:B------:R-:W-:Y:S01]  /*5d80*/  STG.E.U16 desc[UR20][R54.64], R27 ;  /* 0x0000001b36007986 */ /* 0x000fe2000c101514 */
[-C--:B------:R-:W-:Y:S02]  /*5d90*/  LEA.HI.X.SX32 R75, R75, R17.reuse, 0x1, P6 ;  /* 0x000000114b4b7211 */ /* 0x080fe400030f0eff */
[----:B------:R-:W-:Y:S01]  /*5da0*/  PRMT R37, R86, 0x7632, R37 ;  /* 0x0000763256257816 */ /* 0x000fe20000000025 */
[----:B------:R-:W-:Y:S01]  /*5db0*/  STG.E.U16 desc[UR20][R56.64], R14 ;  /* 0x0000000e38007986 */ /* 0x000fe2000c101514 */
[----:B------:R-:W-:-:S02]  /*5dc0*/  LEA.HI.X.SX32 R77, R77, R17, 0x1, P4 ;  /* 0x000000114d4d7211 */ /* 0x000fc400020f0eff */
[----:B------:R-:W-:Y:S01]  /*5dd0*/  LEA.HI.X.SX32 R17, R83, R17, 0x1, P5 ;  /* 0x0000001153117211 */ /* 0x000fe200028f0eff */
[----:B------:R-:W-:Y:S01]  /*5de0*/  STG.E.U16 desc[UR20][R58.64], R29 ;  /* 0x0000001d3a007986 */ /* 0x000fe2000c101514 */
[----:B------:R-:W-:Y:S02]  /*5df0*/  PRMT R6, R87, 0x7632, R6 ;  /* 0x0000763257067816 */ /* 0x000fe40000000006 */
[----:B0-----:R-:W-:Y:S01]  /*5e00*/  FSEL R3, R80, -INF , P1 ;  /* 0xff80000050037808 */ /* 0x001fe20000800000 */
[----:B------:R-:W-:Y:S01]  /*5e10*/  STG.E.U16 desc[UR20][R60.64], R15 ;  /* 0x0000000f3c007986 */ /* 0x000fe2000c101514 */
[----:B------:R-:W-:Y:S02]  /*5e20*/  SHF.L.U32 R4, R0, 0x1, RZ ;  /* 0x0000000100047819 */ /* 0x000fe400000006ff */
[----:B--2---:R-:W-:Y:S01]  /*5e30*/  FSEL R5, R78, -INF , P3 ;  /* 0xff8000004e057808 */ /* 0x004fe20001800000 */
[----:B------:R-:W-:Y:S01]  /*5e40*/  STG.E.U16 desc[UR20][R62.64], R31 ;  /* 0x0000001f3e007986 */ /* 0x000fe2000c101514 */
[----:B------:R-:W-:Y:S01]  /*5e50*/  FSEL R0, R81, -INF , P0 ;  /* 0xff80000051007808 */ /* 0x000fe20000000000 */
[----:B------:R-:W-:Y:S01]  /*5e60*/  FFMA R186, R3, 0.69314718246459960938, R186 ;  /* 0x3f31721803ba7823 */ /* 0x000fe200000000ba */
[----:B------:R-:W-:Y:S01]  /*5e70*/  LOP3.LUT R3, R4, 0xf8, RZ, 0xc0, !PT ;  /* 0x000000f804037812 */ /* 0x000fe200078ec0ff */
[----:B------:R-:W-:Y:S01]  /*5e80*/  STG.E.U16 desc[UR20][R64.64], R84 ;  /* 0x0000005440007986 */ /* 0x000fe2000c101514 */
[----:B------:R-:W-:Y:S01]  /*5e90*/  FFMA R78, R5, 0.69314718246459960938, R176 ;  /* 0x3f317218054e7823 */ /* 0x000fe200000000b0 */
[----:B------:R-:W-:Y:S01]  /*5ea0*/  FFMA R187, R0, 0.69314718246459960938, R231 ;  /* 0x3f31721800bb7823 */ /* 0x000fe200000000e7 */
[C---:B------:R-:W-:Y:S01]  /*5eb0*/  SHF.L.U32 R5, R167.reuse, 0x2, RZ ;  /* 0x00000002a7057819 */ /* 0x040fe200000006ff */
[----:B------:R-:W-:Y:S01]  /*5ec0*/  STG.E.U16 desc[UR20][R66.64], R33 ;  /* 0x0000002142007986 */ /* 0x000fe2000c101514 */
[----:B------:R-:W-:-:S02]  /*5ed0*/  IMAD.HI R0, R167, 0x4, RZ ;  /* 0x00000004a7007827 */ /* 0x000fc400078e02ff */
[----:B-1----:R-:W-:Y:S01]  /*5ee0*/  IADD3 R4, P0, P1, R5, UR6, R8 ;  /* 0x0000000605047c10 */ /* 0x002fe2000f91e008 */
[----:B------:R-:W-:Y:S03]  /*5ef0*/  STG.E.U16 desc[UR20][R68.64], R85 ;  /* 0x0000005544007986 */ /* 0x000fe6000c101514 */
[----:B------:R-:W-:Y:S01]  /*5f00*/  IADD3.X R5, R0, UR5, R9, P0, P1 ;  /* 0x0000000500057c10 */ /* 0x000fe200087e2409 */
[----:B------:R-:W-:Y:S04]  /*5f10*/  STG.E.U16 desc[UR20][R70.64], R35 ;  /* 0x0000002346007986 */ /* 0x000fe8000c101514 */
[----:B------:R-:W-:Y:S04]  /*5f20*/  STG.E.U16 desc[UR20][R72.64], R86 ;  /* 0x0000005648007986 */ /* 0x000fe8000c101514 */
[----:B------:R-:W-:Y:S04]  /*5f30*/  STG.E.U16 desc[UR20][R74.64], R37 ;  /* 0x000000254a007986 */ /* 0x000fe8000c101514 */
[----:B------:R-:W-:Y:S04]  /*5f40*/  STG.E.U16 desc[UR20][R76.64], R87 ;  /* 0x000000574c007986 */ /* 0x000fe8000c101514 */
[----:B------:R-:W-:Y:S01]  /*5f50*/  STG.E.U16 desc[UR20][R16.64], R6 ;  /* 0x0000000610007986 */ /* 0x000fe2000c101514 */
[----:B------:R-:W-:Y:S06]  /*5f60*/  BAR.SYNC.DEFER_BLOCKING 0x0 ;  /* 0x0000000000007b1d */ /* 0x000fec0000010000 */
[----:B------:R-:W-:Y:S04]  /*5f70*/  STS.64 [R3+UR13], R78 ;  /* 0x0000004e03007988 */ /* 0x000fe80008000a0d */
[----:B------:R-:W-:Y:S01]  /*5f80*/  STS.64 [R3+UR13+0x100], R186 ;  /* 0x000100ba03007988 */ /* 0x000fe20008000a0d */
[----:B------:R-:W-:Y:S06]  /*5f90*/  BAR.SYNC.DEFER_BLOCKING 0x0 ;  /* 0x0000000000007b1d */ /* 0x000fec0000010000 */
[----:B------:R-:W0:Y:S04]  /*5fa0*/  LDS R7, [R2] ;  /* 0x0000000002077984 */ /* 0x000e280000000800 */
[----:B0-----:R-:W-:Y:S01]  /*5fb0*/  STG.E desc[UR20][R4.64], R7 ;  /* 0x0000000704007986 */ /* 0x001fe2000c101914 */
[----:B------:R-:W-:Y:S05]  /*5fc0*/  EXIT ;  /* 0x000000000000794d */ /* 0x000fea0003800000 */
.L_x_2:
[----:B------:R-:W-:-:S00]  /*5fd0*/  BRA `(.L_x_2) ;  /* 0xfffffffc00fc7947 */ /* 0x000fc0000383ffff */
[----:B------:R-:W-:-:S00]  /*5fe0*/  NOP ;  /* 0x0000000000007918 */ /* 0x000fc00000000000 */
        /* <DEDUP_REMOVED lines=9> */
.L_x_3:


//--------------------- .nv.global.init           --------------------------
	.section	.nv.global.init,"aw",@progbits
.nv.global.init:
	.type		_$_str,@object
	.size		_$_str,(.L_0 - _$_str)
_$_str:
        /*0000*/ 	.byte	0x5f, 0x5f, 0x43, 0x55, 0x44, 0x41, 0x5f, 0x46, 0x54, 0x5a, 0x00
.L_0:


//--------------------- .nv.shared.attn_fwd       --------------------------
	.section	.nv.shared.attn_fwd,"aw",@nobits
	.sectionflags	@""
	.align	16
	.zero		1024


//--------------------- .nv.shared.reserved.0     --------------------------
	.section	.nv.shared.reserved.0,"aw",@nobits
	.weak		__nv_reservedSMEM_offset_0_alias
	.size		__nv_reservedSMEM_offset_0_alias, 0, 0
	.other		__nv_reservedSMEM_offset_0_alias,@"STO_CUDA_RESERVED_SHARED STV_DEFAULT"
__nv_reservedSMEM_offset_0_alias:
	.zero		0


//--------------------- .nv.constant0.attn_fwd    --------------------------
	.section	.nv.constant0.attn_fwd,"a",@progbits
	.sectionflags	@""
	.align	4
.nv.constant0.attn_fwd:
	.zero		664


//--------------------- SYMBOLS --------------------------

	.type		.nv.reservedSmem.offset0,@object
	.size		.nv.reservedSmem.offset0,0x4
